//
// Generated by NVIDIA NVVM Compiler
//
// Compiler Build ID: CL-36424714
// Cuda compilation tools, release 13.0, V13.0.88
// Based on NVVM 20.0.0
//

.version 9.0
.target sm_100
.address_size 64

	// .globl	_Z20heat_diffusion_2stepPfS_iiffff
.extern .shared .align 16 .b8 T_shared[];

.visible .entry _Z20heat_diffusion_2stepPfS_iiffff(
	.param .u64 .ptr .align 1 _Z20heat_diffusion_2stepPfS_iiffff_param_0,
	.param .u64 .ptr .align 1 _Z20heat_diffusion_2stepPfS_iiffff_param_1,
	.param .u32 _Z20heat_diffusion_2stepPfS_iiffff_param_2,
	.param .u32 _Z20heat_diffusion_2stepPfS_iiffff_param_3,
	.param .f32 _Z20heat_diffusion_2stepPfS_iiffff_param_4,
	.param .f32 _Z20heat_diffusion_2stepPfS_iiffff_param_5,
	.param .f32 _Z20heat_diffusion_2stepPfS_iiffff_param_6,
	.param .f32 _Z20heat_diffusion_2stepPfS_iiffff_param_7
)
{
	.reg .pred 	%p<16>;
	.reg .b32 	%r<32>;
	.reg .b32 	%f<4>;
	.reg .b64 	%rd<9>;

	ld.param.u64 	%rd2, [_Z20heat_diffusion_2stepPfS_iiffff_param_0];
	ld.param.u32 	%r6, [_Z20heat_diffusion_2stepPfS_iiffff_param_2];
	cvta.to.global.u64 	%rd1, %rd2;
	mov.u32 	%r7, %ctaid.y;
	mov.u32 	%r8, %ntid.y;
	mov.u32 	%r1, %tid.y;
	mad.lo.s32 	%r2, %r7, %r8, %r1;
	mov.u32 	%r9, %ctaid.x;
	mov.u32 	%r10, %ntid.x;
	mov.u32 	%r3, %tid.x;
	mad.lo.s32 	%r4, %r9, %r10, %r3;
	mad.lo.s32 	%r5, %r1, 20, %r3;
	max.s32 	%r11, %r2, %r4;
	setp.ge.s32 	%p1, %r11, %r6;
	@%p1 bra 	$L__BB0_2;
	mad.lo.s32 	%r12, %r6, %r2, %r4;
	mul.wide.s32 	%rd3, %r12, 4;
	add.s64 	%rd4, %rd1, %rd3;
	ld.global.f32 	%f1, [%rd4];
	shl.b32 	%r13, %r5, 2;
	mov.u32 	%r14, T_shared;
	add.s32 	%r15, %r14, %r13;
	st.shared.f32 	[%r15+168], %f1;
$L__BB0_2:
	setp.lt.u32 	%p2, %r3, 2;
	setp.gt.s32 	%p3, %r4, 2;
	and.pred  	%p4, %p2, %p3;
	@%p4 bra 	$L__BB0_4;
	setp.lt.u32 	%p5, %r3, 14;
	add.s32 	%r16, %r6, -2;
	setp.ge.s32 	%p6, %r4, %r16;
	or.pred  	%p7, %p5, %p6;
	@%p7 bra 	$L__BB0_5;
$L__BB0_4:
	setp.lt.u32 	%p8, %r3, 2;
	selp.b32 	%r17, -2, 2, %p8;
	add.s32 	%r18, %r4, %r17;
	mad.lo.s32 	%r19, %r6, %r2, %r18;
	mul.wide.s32 	%rd5, %r19, 4;
	add.s64 	%rd6, %rd1, %rd5;
	ld.global.f32 	%f2, [%rd6];
	add.s32 	%r20, %r5, %r17;
	shl.b32 	%r21, %r20, 2;
	mov.u32 	%r22, T_shared;
	add.s32 	%r23, %r22, %r21;
	st.shared.f32 	[%r23+168], %f2;
$L__BB0_5:
	setp.lt.u32 	%p9, %r1, 2;
	setp.gt.u32 	%p10, %r2, 2;
	and.pred  	%p11, %p9, %p10;
	@%p11 bra 	$L__BB0_7;
	setp.lt.u32 	%p12, %r1, 14;
	add.s32 	%r24, %r6, -2;
	setp.ge.s32 	%p13, %r2, %r24;
	or.pred  	%p14, %p12, %p13;
	@%p14 bra 	$L__BB0_8;
$L__BB0_7:
	setp.lt.u32 	%p15, %r1, 2;
	selp.b32 	%r25, -2, 2, %p15;
	add.s32 	%r26, %r2, %r25;
	mad.lo.s32 	%r27, %r6, %r26, %r4;
	mul.wide.s32 	%rd7, %r27, 4;
	add.s64 	%rd8, %rd1, %rd7;
	ld.global.f32 	%f3, [%rd8];
	mad.lo.s32 	%r28, %r25, 20, %r5;
	shl.b32 	%r29, %r28, 2;
	mov.u32 	%r30, T_shared;
	add.s32 	%r31, %r30, %r29;
	st.shared.f32 	[%r31+168], %f3;
$L__BB0_8:
	bar.sync 	0;
	ret;

}
	// .globl	_Z23heat_diffusion_2step_d0PfS_iiffff
.visible .entry _Z23heat_diffusion_2step_d0PfS_iiffff(
	.param .u64 .ptr .align 1 _Z23heat_diffusion_2step_d0PfS_iiffff_param_0,
	.param .u64 .ptr .align 1 _Z23heat_diffusion_2step_d0PfS_iiffff_param_1,
	.param .u32 _Z23heat_diffusion_2step_d0PfS_iiffff_param_2,
	.param .u32 _Z23heat_diffusion_2step_d0PfS_iiffff_param_3,
	.param .f32 _Z23heat_diffusion_2step_d0PfS_iiffff_param_4,
	.param .f32 _Z23heat_diffusion_2step_d0PfS_iiffff_param_5,
	.param .f32 _Z23heat_diffusion_2step_d0PfS_iiffff_param_6,
	.param .f32 _Z23heat_diffusion_2step_d0PfS_iiffff_param_7
)
{
	.reg .pred 	%p<18>;
	.reg .b32 	%r<33>;
	.reg .b32 	%f<4>;
	.reg .b64 	%rd<9>;

	ld.param.u64 	%rd2, [_Z23heat_diffusion_2step_d0PfS_iiffff_param_0];
	ld.param.u32 	%r7, [_Z23heat_diffusion_2step_d0PfS_iiffff_param_2];
	cvta.to.global.u64 	%rd1, %rd2;
	mov.u32 	%r8, %ctaid.y;
	mov.u32 	%r9, %ntid.y;
	mov.u32 	%r1, %tid.y;
	mad.lo.s32 	%r2, %r8, %r9, %r1;
	mov.u32 	%r10, %ctaid.x;
	mov.u32 	%r11, %ntid.x;
	mov.u32 	%r3, %tid.x;
	mad.lo.s32 	%r4, %r10, %r11, %r3;
	mad.lo.s32 	%r5, %r1, 20, %r3;
	shr.s32 	%r6, %r7, 1;
	setp.ge.s32 	%p1, %r2, %r6;
	setp.ge.s32 	%p2, %r4, %r7;
	or.pred  	%p3, %p2, %p1;
	@%p3 bra 	$L__BB1_2;
	mad.lo.s32 	%r12, %r7, %r2, %r4;
	mul.wide.s32 	%rd3, %r12, 4;
	add.s64 	%rd4, %rd1, %rd3;
	ld.global.f32 	%f1, [%rd4];
	shl.b32 	%r13, %r5, 2;
	mov.u32 	%r14, T_shared;
	add.s32 	%r15, %r14, %r13;
	st.shared.f32 	[%r15+168], %f1;
$L__BB1_2:
	setp.lt.u32 	%p4, %r3, 2;
	setp.gt.s32 	%p5, %r4, 2;
	and.pred  	%p6, %p4, %p5;
	@%p6 bra 	$L__BB1_4;
	setp.lt.u32 	%p7, %r3, 14;
	add.s32 	%r16, %r7, -2;
	setp.ge.s32 	%p8, %r4, %r16;
	or.pred  	%p9, %p7, %p8;
	@%p9 bra 	$L__BB1_5;
$L__BB1_4:
	setp.lt.u32 	%p10, %r3, 2;
	selp.b32 	%r17, -2, 2, %p10;
	add.s32 	%r18, %r4, %r17;
	mad.lo.s32 	%r19, %r7, %r2, %r18;
	mul.wide.s32 	%rd5, %r19, 4;
	add.s64 	%rd6, %rd1, %rd5;
	ld.global.f32 	%f2, [%rd6];
	add.s32 	%r20, %r5, %r17;
	shl.b32 	%r21, %r20, 2;
	mov.u32 	%r22, T_shared;
	add.s32 	%r23, %r22, %r21;
	st.shared.f32 	[%r23+168], %f2;
$L__BB1_5:
	setp.lt.u32 	%p11, %r1, 2;
	setp.gt.u32 	%p12, %r2, 2;
	and.pred  	%p13, %p11, %p12;
	@%p13 bra 	$L__BB1_7;
	setp.lt.u32 	%p14, %r1, 14;
	add.s32 	%r25, %r6, -2;
	setp.ge.s32 	%p15, %r2, %r25;
	or.pred  	%p16, %p14, %p15;
	@%p16 bra 	$L__BB1_8;
$L__BB1_7:
	setp.lt.u32 	%p17, %r1, 2;
	selp.b32 	%r26, -2, 2, %p17;
	add.s32 	%r27, %r2, %r26;
	mad.lo.s32 	%r28, %r7, %r27, %r4;
	mul.wide.s32 	%rd7, %r28, 4;
	add.s64 	%rd8, %rd1, %rd7;
	ld.global.f32 	%f3, [%rd8];
	mad.lo.s32 	%r29, %r26, 20, %r5;
	shl.b32 	%r30, %r29, 2;
	mov.u32 	%r31, T_shared;
	add.s32 	%r32, %r31, %r30;
	st.shared.f32 	[%r32+168], %f3;
$L__BB1_8:
	bar.sync 	0;
	ret;

}
	// .globl	_Z23heat_diffusion_2step_d1PfS_iiffff
.visible .entry _Z23heat_diffusion_2step_d1PfS_iiffff(
	.param .u64 .ptr .align 1 _Z23heat_diffusion_2step_d1PfS_iiffff_param_0,
	.param .u64 .ptr .align 1 _Z23heat_diffusion_2step_d1PfS_iiffff_param_1,
	.param .u32 _Z23heat_diffusion_2step_d1PfS_iiffff_param_2,
	.param .u32 _Z23heat_diffusion_2step_d1PfS_iiffff_param_3,
	.param .f32 _Z23heat_diffusion_2step_d1PfS_iiffff_param_4,
	.param .f32 _Z23heat_diffusion_2step_d1PfS_iiffff_param_5,
	.param .f32 _Z23heat_diffusion_2step_d1PfS_iiffff_param_6,
	.param .f32 _Z23heat_diffusion_2step_d1PfS_iiffff_param_7
)
{
	.reg .pred 	%p<18>;
	.reg .b32 	%r<33>;
	.reg .b32 	%f<4>;
	.reg .b64 	%rd<9>;

	ld.param.u64 	%rd2, [_Z23heat_diffusion_2step_d1PfS_iiffff_param_0];
	ld.param.u32 	%r7, [_Z23heat_diffusion_2step_d1PfS_iiffff_param_2];
	cvta.to.global.u64 	%rd1, %rd2;
	mov.u32 	%r8, %ctaid.y;
	mov.u32 	%r9, %ntid.y;
	mov.u32 	%r1, %tid.y;
	mad.lo.s32 	%r2, %r8, %r9, %r1;
	mov.u32 	%r10, %ctaid.x;
	mov.u32 	%r11, %ntid.x;
	mov.u32 	%r3, %tid.x;
	mad.lo.s32 	%r4, %r10, %r11, %r3;
	mad.lo.s32 	%r5, %r1, 20, %r3;
	shr.s32 	%r6, %r7, 1;
	setp.ge.s32 	%p1, %r2, %r6;
	setp.ge.s32 	%p2, %r4, %r7;
	or.pred  	%p3, %p2, %p1;
	@%p3 bra 	$L__BB2_2;
	mad.lo.s32 	%r12, %r7, %r2, %r4;
	mul.wide.s32 	%rd3, %r12, 4;
	add.s64 	%rd4, %rd1, %rd3;
	ld.global.f32 	%f1, [%rd4];
	shl.b32 	%r13, %r5, 2;
	mov.u32 	%r14, T_shared;
	add.s32 	%r15, %r14, %r13;
	st.shared.f32 	[%r15+168], %f1;
$L__BB2_2:
	setp.lt.u32 	%p4, %r3, 2;
	setp.gt.s32 	%p5, %r4, 2;
	and.pred  	%p6, %p4, %p5;
	@%p6 bra 	$L__BB2_4;
	setp.lt.u32 	%p7, %r3, 14;
	add.s32 	%r16, %r7, -2;
	setp.ge.s32 	%p8, %r4, %r16;
	or.pred  	%p9, %p7, %p8;
	@%p9 bra 	$L__BB2_5;
$L__BB2_4:
	setp.lt.u32 	%p10, %r3, 2;
	selp.b32 	%r17, -2, 2, %p10;
	add.s32 	%r18, %r4, %r17;
	mad.lo.s32 	%r19, %r7, %r2, %r18;
	mul.wide.s32 	%rd5, %r19, 4;
	add.s64 	%rd6, %rd1, %rd5;
	ld.global.f32 	%f2, [%rd6];
	add.s32 	%r20, %r5, %r17;
	shl.b32 	%r21, %r20, 2;
	mov.u32 	%r22, T_shared;
	add.s32 	%r23, %r22, %r21;
	st.shared.f32 	[%r23+168], %f2;
$L__BB2_5:
	setp.lt.u32 	%p11, %r1, 2;
	setp.gt.u32 	%p12, %r2, 2;
	and.pred  	%p13, %p11, %p12;
	@%p13 bra 	$L__BB2_7;
	setp.lt.u32 	%p14, %r1, 14;
	add.s32 	%r25, %r6, -2;
	setp.ge.s32 	%p15, %r2, %r25;
	or.pred  	%p16, %p14, %p15;
	@%p16 bra 	$L__BB2_8;
$L__BB2_7:
	setp.lt.u32 	%p17, %r1, 2;
	selp.b32 	%r26, -2, 2, %p17;
	add.s32 	%r27, %r2, %r26;
	mad.lo.s32 	%r28, %r7, %r27, %r4;
	mul.wide.s32 	%rd7, %r28, 4;
	add.s64 	%rd8, %rd1, %rd7;
	ld.global.f32 	%f3, [%rd8];
	mad.lo.s32 	%r29, %r26, 20, %r5;
	shl.b32 	%r30, %r29, 2;
	mov.u32 	%r31, T_shared;
	add.s32 	%r32, %r31, %r30;
	st.shared.f32 	[%r32+168], %f3;
$L__BB2_8:
	bar.sync 	0;
	ret;

}
	// .globl	_Z19heat_diffusion_stepPfS_iiffff
.visible .entry _Z19heat_diffusion_stepPfS_iiffff(
	.param .u64 .ptr .align 1 _Z19heat_diffusion_stepPfS_iiffff_param_0,
	.param .u64 .ptr .align 1 _Z19heat_diffusion_stepPfS_iiffff_param_1,
	.param .u32 _Z19heat_diffusion_stepPfS_iiffff_param_2,
	.param .u32 _Z19heat_diffusion_stepPfS_iiffff_param_3,
	.param .f32 _Z19heat_diffusion_stepPfS_iiffff_param_4,
	.param .f32 _Z19heat_diffusion_stepPfS_iiffff_param_5,
	.param .f32 _Z19heat_diffusion_stepPfS_iiffff_param_6,
	.param .f32 _Z19heat_diffusion_stepPfS_iiffff_param_7
)
{
	.reg .pred 	%p<22>;
	.reg .b32 	%r<36>;
	.reg .b32 	%f<22>;
	.reg .b64 	%rd<18>;

	ld.param.u64 	%rd4, [_Z19heat_diffusion_stepPfS_iiffff_param_0];
	ld.param.u64 	%rd3, [_Z19heat_diffusion_stepPfS_iiffff_param_1];
	ld.param.u32 	%r16, [_Z19heat_diffusion_stepPfS_iiffff_param_2];
	ld.param.u32 	%r17, [_Z19heat_diffusion_stepPfS_iiffff_param_3];
	ld.param.f32 	%f1, [_Z19heat_diffusion_stepPfS_iiffff_param_4];
	ld.param.f32 	%f2, [_Z19heat_diffusion_stepPfS_iiffff_param_5];
	ld.param.f32 	%f3, [_Z19heat_diffusion_stepPfS_iiffff_param_6];
	ld.param.f32 	%f4, [_Z19heat_diffusion_stepPfS_iiffff_param_7];
	cvta.to.global.u64 	%rd1, %rd4;
	mov.u32 	%r18, %ctaid.y;
	mov.u32 	%r1, %ntid.y;
	mul.lo.s32 	%r2, %r18, %r1;
	mov.u32 	%r3, %tid.y;
	add.s32 	%r4, %r2, %r3;
	mov.u32 	%r19, %ctaid.x;
	mov.u32 	%r5, %ntid.x;
	mov.u32 	%r6, %tid.x;
	mad.lo.s32 	%r7, %r19, %r5, %r6;
	add.s32 	%r8, %r3, 1;
	add.s32 	%r9, %r5, 2;
	mad.lo.s32 	%r20, %r9, %r3, %r9;
	add.s32 	%r10, %r20, %r6;
	shl.b32 	%r21, %r10, 2;
	mov.u32 	%r22, T_shared;
	add.s32 	%r11, %r22, %r21;
	max.s32 	%r23, %r4, %r7;
	setp.ge.s32 	%p1, %r23, %r16;
	@%p1 bra 	$L__BB3_2;
	mad.lo.s32 	%r24, %r16, %r4, %r7;
	mul.wide.s32 	%rd5, %r24, 4;
	add.s64 	%rd6, %rd1, %rd5;
	ld.global.f32 	%f5, [%rd6];
	st.shared.f32 	[%r11+4], %f5;
$L__BB3_2:
	setp.ne.s32 	%p2, %r6, 0;
	setp.lt.s32 	%p3, %r7, 1;
	mul.lo.s32 	%r12, %r16, %r4;
	cvt.s64.s32 	%rd7, %r12;
	cvt.s64.s32 	%rd8, %r7;
	add.s64 	%rd9, %rd8, %rd7;
	shl.b64 	%rd10, %rd9, 2;
	add.s64 	%rd2, %rd1, %rd10;
	or.pred  	%p4, %p2, %p3;
	@%p4 bra 	$L__BB3_4;
	ld.global.f32 	%f6, [%rd2+-4];
	st.shared.f32 	[%r11], %f6;
$L__BB3_4:
	add.s32 	%r25, %r5, -1;
	setp.ne.s32 	%p5, %r6, %r25;
	add.s32 	%r13, %r16, -1;
	setp.ge.s32 	%p6, %r7, %r13;
	or.pred  	%p7, %p5, %p6;
	@%p7 bra 	$L__BB3_6;
	ld.global.f32 	%f7, [%rd2+4];
	st.shared.f32 	[%r11+8], %f7;
$L__BB3_6:
	setp.ne.s32 	%p8, %r3, 0;
	setp.eq.s32 	%p9, %r4, 0;
	sub.s32 	%r26, %r10, %r9;
	shl.b32 	%r27, %r26, 2;
	add.s32 	%r14, %r22, %r27;
	or.pred  	%p10, %p8, %p9;
	@%p10 bra 	$L__BB3_8;
	add.s32 	%r29, %r4, -1;
	mad.lo.s32 	%r30, %r16, %r29, %r7;
	mul.wide.s32 	%rd11, %r30, 4;
	add.s64 	%rd12, %rd1, %rd11;
	ld.global.f32 	%f8, [%rd12];
	st.shared.f32 	[%r14+4], %f8;
$L__BB3_8:
	add.s32 	%r31, %r1, -1;
	setp.ne.s32 	%p11, %r3, %r31;
	setp.ge.s32 	%p12, %r4, %r13;
	shl.b32 	%r32, %r9, 2;
	add.s32 	%r15, %r11, %r32;
	or.pred  	%p13, %p11, %p12;
	@%p13 bra 	$L__BB3_10;
	add.s32 	%r33, %r8, %r2;
	mad.lo.s32 	%r34, %r16, %r33, %r7;
	mul.wide.s32 	%rd13, %r34, 4;
	add.s64 	%rd14, %rd1, %rd13;
	ld.global.f32 	%f9, [%rd14];
	st.shared.f32 	[%r15+4], %f9;
$L__BB3_10:
	setp.ge.s32 	%p14, %r4, %r13;
	setp.eq.s32 	%p15, %r4, 0;
	setp.ge.s32 	%p16, %r7, %r13;
	setp.lt.s32 	%p17, %r7, 1;
	bar.sync 	0;
	or.pred  	%p18, %p15, %p14;
	or.pred  	%p19, %p17, %p18;
	or.pred  	%p20, %p19, %p16;
	@%p20 bra 	$L__BB3_12;
	setp.lt.s32 	%p21, %r4, %r17;
	selp.f32 	%f10, %f1, %f3, %p21;
	selp.f32 	%f11, %f2, %f4, %p21;
	ld.shared.f32 	%f12, [%r11+4];
	ld.shared.f32 	%f13, [%r11+8];
	ld.shared.f32 	%f14, [%r11];
	add.f32 	%f15, %f13, %f14;
	ld.shared.f32 	%f16, [%r15+4];
	add.f32 	%f17, %f15, %f16;
	ld.shared.f32 	%f18, [%r14+4];
	add.f32 	%f19, %f17, %f18;
	mul.f32 	%f20, %f11, %f19;
	fma.rn.f32 	%f21, %f10, %f12, %f20;
	add.s32 	%r35, %r12, %r7;
	cvta.to.global.u64 	%rd15, %rd3;
	mul.wide.s32 	%rd16, %r35, 4;
	add.s64 	%rd17, %rd15, %rd16;
	st.global.f32 	[%rd17], %f21;
$L__BB3_12:
	ret;

}
	// .globl	_Z22heat_diffusion_step_d0PfS_iiffff
.visible .entry _Z22heat_diffusion_step_d0PfS_iiffff(
	.param .u64 .ptr .align 1 _Z22heat_diffusion_step_d0PfS_iiffff_param_0,
	.param .u64 .ptr .align 1 _Z22heat_diffusion_step_d0PfS_iiffff_param_1,
	.param .u32 _Z22heat_diffusion_step_d0PfS_iiffff_param_2,
	.param .u32 _Z22heat_diffusion_step_d0PfS_iiffff_param_3,
	.param .f32 _Z22heat_diffusion_step_d0PfS_iiffff_param_4,
	.param .f32 _Z22heat_diffusion_step_d0PfS_iiffff_param_5,
	.param .f32 _Z22heat_diffusion_step_d0PfS_iiffff_param_6,
	.param .f32 _Z22heat_diffusion_step_d0PfS_iiffff_param_7
)
{
	.reg .pred 	%p<22>;
	.reg .b32 	%r<36>;
	.reg .b32 	%f<22>;
	.reg .b64 	%rd<18>;

	ld.param.u64 	%rd4, [_Z22heat_diffusion_step_d0PfS_iiffff_param_0];
	ld.param.u64 	%rd3, [_Z22heat_diffusion_step_d0PfS_iiffff_param_1];
	ld.param.u32 	%r16, [_Z22heat_diffusion_step_d0PfS_iiffff_param_2];
	ld.param.u32 	%r17, [_Z22heat_diffusion_step_d0PfS_iiffff_param_3];
	ld.param.f32 	%f1, [_Z22heat_diffusion_step_d0PfS_iiffff_param_4];
	ld.param.f32 	%f2, [_Z22heat_diffusion_step_d0PfS_iiffff_param_5];
	ld.param.f32 	%f3, [_Z22heat_diffusion_step_d0PfS_iiffff_param_6];
	ld.param.f32 	%f4, [_Z22heat_diffusion_step_d0PfS_iiffff_param_7];
	cvta.to.global.u64 	%rd1, %rd4;
	mov.u32 	%r18, %ctaid.y;
	mov.u32 	%r1, %ntid.y;
	mul.lo.s32 	%r2, %r18, %r1;
	mov.u32 	%r3, %tid.y;
	add.s32 	%r4, %r2, %r3;
	mov.u32 	%r19, %ctaid.x;
	mov.u32 	%r5, %ntid.x;
	mov.u32 	%r6, %tid.x;
	mad.lo.s32 	%r7, %r19, %r5, %r6;
	add.s32 	%r8, %r3, 1;
	add.s32 	%r9, %r5, 2;
	mad.lo.s32 	%r20, %r9, %r3, %r9;
	add.s32 	%r10, %r20, %r6;
	shl.b32 	%r21, %r10, 2;
	mov.u32 	%r22, T_shared;
	add.s32 	%r11, %r22, %r21;
	max.s32 	%r23, %r4, %r7;
	setp.ge.s32 	%p1, %r23, %r16;
	@%p1 bra 	$L__BB4_2;
	mad.lo.s32 	%r24, %r16, %r4, %r7;
	mul.wide.s32 	%rd5, %r24, 4;
	add.s64 	%rd6, %rd1, %rd5;
	ld.global.f32 	%f5, [%rd6];
	st.shared.f32 	[%r11+4], %f5;
$L__BB4_2:
	setp.ne.s32 	%p2, %r6, 0;
	setp.lt.s32 	%p3, %r7, 1;
	mul.lo.s32 	%r12, %r16, %r4;
	cvt.s64.s32 	%rd7, %r12;
	cvt.s64.s32 	%rd8, %r7;
	add.s64 	%rd9, %rd8, %rd7;
	shl.b64 	%rd10, %rd9, 2;
	add.s64 	%rd2, %rd1, %rd10;
	or.pred  	%p4, %p2, %p3;
	@%p4 bra 	$L__BB4_4;
	ld.global.f32 	%f6, [%rd2+-4];
	st.shared.f32 	[%r11], %f6;
$L__BB4_4:
	add.s32 	%r25, %r5, -1;
	setp.ne.s32 	%p5, %r6, %r25;
	add.s32 	%r13, %r16, -1;
	setp.ge.s32 	%p6, %r7, %r13;
	or.pred  	%p7, %p5, %p6;
	@%p7 bra 	$L__BB4_6;
	ld.global.f32 	%f7, [%rd2+4];
	st.shared.f32 	[%r11+8], %f7;
$L__BB4_6:
	setp.ne.s32 	%p8, %r3, 0;
	setp.eq.s32 	%p9, %r4, 0;
	sub.s32 	%r26, %r10, %r9;
	shl.b32 	%r27, %r26, 2;
	add.s32 	%r14, %r22, %r27;
	or.pred  	%p10, %p8, %p9;
	@%p10 bra 	$L__BB4_8;
	add.s32 	%r29, %r4, -1;
	mad.lo.s32 	%r30, %r16, %r29, %r7;
	mul.wide.s32 	%rd11, %r30, 4;
	add.s64 	%rd12, %rd1, %rd11;
	ld.global.f32 	%f8, [%rd12];
	st.shared.f32 	[%r14+4], %f8;
$L__BB4_8:
	add.s32 	%r31, %r1, -1;
	setp.ne.s32 	%p11, %r3, %r31;
	setp.ge.s32 	%p12, %r4, %r13;
	shl.b32 	%r32, %r9, 2;
	add.s32 	%r15, %r11, %r32;
	or.pred  	%p13, %p11, %p12;
	@%p13 bra 	$L__BB4_10;
	add.s32 	%r33, %r8, %r2;
	mad.lo.s32 	%r34, %r16, %r33, %r7;
	mul.wide.s32 	%rd13, %r34, 4;
	add.s64 	%rd14, %rd1, %rd13;
	ld.global.f32 	%f9, [%rd14];
	st.shared.f32 	[%r15+4], %f9;
$L__BB4_10:
	setp.ge.s32 	%p14, %r4, %r13;
	setp.eq.s32 	%p15, %r4, 0;
	setp.ge.s32 	%p16, %r7, %r13;
	setp.lt.s32 	%p17, %r7, 1;
	bar.sync 	0;
	or.pred  	%p18, %p15, %p14;
	or.pred  	%p19, %p17, %p18;
	or.pred  	%p20, %p19, %p16;
	@%p20 bra 	$L__BB4_12;
	setp.lt.s32 	%p21, %r4, %r17;
	selp.f32 	%f10, %f1, %f3, %p21;
	selp.f32 	%f11, %f2, %f4, %p21;
	ld.shared.f32 	%f12, [%r11+4];
	ld.shared.f32 	%f13, [%r11+8];
	ld.shared.f32 	%f14, [%r11];
	add.f32 	%f15, %f13, %f14;
	ld.shared.f32 	%f16, [%r15+4];
	add.f32 	%f17, %f15, %f16;
	ld.shared.f32 	%f18, [%r14+4];
	add.f32 	%f19, %f17, %f18;
	mul.f32 	%f20, %f11, %f19;
	fma.rn.f32 	%f21, %f10, %f12, %f20;
	add.s32 	%r35, %r12, %r7;
	cvta.to.global.u64 	%rd15, %rd3;
	mul.wide.s32 	%rd16, %r35, 4;
	add.s64 	%rd17, %rd15, %rd16;
	st.global.f32 	[%rd17], %f21;
$L__BB4_12:
	ret;

}
	// .globl	_Z22heat_diffusion_step_d1PfS_iiffff
.visible .entry _Z22heat_diffusion_step_d1PfS_iiffff(
	.param .u64 .ptr .align 1 _Z22heat_diffusion_step_d1PfS_iiffff_param_0,
	.param .u64 .ptr .align 1 _Z22heat_diffusion_step_d1PfS_iiffff_param_1,
	.param .u32 _Z22heat_diffusion_step_d1PfS_iiffff_param_2,
	.param .u32 _Z22heat_diffusion_step_d1PfS_iiffff_param_3,
	.param .f32 _Z22heat_diffusion_step_d1PfS_iiffff_param_4,
	.param .f32 _Z22heat_diffusion_step_d1PfS_iiffff_param_5,
	.param .f32 _Z22heat_diffusion_step_d1PfS_iiffff_param_6,
	.param .f32 _Z22heat_diffusion_step_d1PfS_iiffff_param_7
)
{
	.reg .pred 	%p<22>;
	.reg .b32 	%r<36>;
	.reg .b32 	%f<22>;
	.reg .b64 	%rd<18>;

	ld.param.u64 	%rd4, [_Z22heat_diffusion_step_d1PfS_iiffff_param_0];
	ld.param.u64 	%rd3, [_Z22heat_diffusion_step_d1PfS_iiffff_param_1];
	ld.param.u32 	%r16, [_Z22heat_diffusion_step_d1PfS_iiffff_param_2];
	ld.param.u32 	%r17, [_Z22heat_diffusion_step_d1PfS_iiffff_param_3];
	ld.param.f32 	%f1, [_Z22heat_diffusion_step_d1PfS_iiffff_param_4];
	ld.param.f32 	%f2, [_Z22heat_diffusion_step_d1PfS_iiffff_param_5];
	ld.param.f32 	%f3, [_Z22heat_diffusion_step_d1PfS_iiffff_param_6];
	ld.param.f32 	%f4, [_Z22heat_diffusion_step_d1PfS_iiffff_param_7];
	cvta.to.global.u64 	%rd1, %rd4;
	mov.u32 	%r18, %ctaid.y;
	mov.u32 	%r1, %ntid.y;
	mul.lo.s32 	%r2, %r18, %r1;
	mov.u32 	%r3, %tid.y;
	add.s32 	%r4, %r2, %r3;
	mov.u32 	%r19, %ctaid.x;
	mov.u32 	%r5, %ntid.x;
	mov.u32 	%r6, %tid.x;
	mad.lo.s32 	%r7, %r19, %r5, %r6;
	add.s32 	%r8, %r3, 1;
	add.s32 	%r9, %r5, 2;
	mad.lo.s32 	%r20, %r9, %r3, %r9;
	add.s32 	%r10, %r20, %r6;
	shl.b32 	%r21, %r10, 2;
	mov.u32 	%r22, T_shared;
	add.s32 	%r11, %r22, %r21;
	max.s32 	%r23, %r4, %r7;
	setp.ge.s32 	%p1, %r23, %r16;
	@%p1 bra 	$L__BB5_2;
	mad.lo.s32 	%r24, %r16, %r4, %r7;
	mul.wide.s32 	%rd5, %r24, 4;
	add.s64 	%rd6, %rd1, %rd5;
	ld.global.f32 	%f5, [%rd6];
	st.shared.f32 	[%r11+4], %f5;
$L__BB5_2:
	setp.ne.s32 	%p2, %r6, 0;
	setp.lt.s32 	%p3, %r7, 1;
	mul.lo.s32 	%r12, %r16, %r4;
	cvt.s64.s32 	%rd7, %r12;
	cvt.s64.s32 	%rd8, %r7;
	add.s64 	%rd9, %rd8, %rd7;
	shl.b64 	%rd10, %rd9, 2;
	add.s64 	%rd2, %rd1, %rd10;
	or.pred  	%p4, %p2, %p3;
	@%p4 bra 	$L__BB5_4;
	ld.global.f32 	%f6, [%rd2+-4];
	st.shared.f32 	[%r11], %f6;
$L__BB5_4:
	add.s32 	%r25, %r5, -1;
	setp.ne.s32 	%p5, %r6, %r25;
	add.s32 	%r13, %r16, -1;
	setp.ge.s32 	%p6, %r7, %r13;
	or.pred  	%p7, %p5, %p6;
	@%p7 bra 	$L__BB5_6;
	ld.global.f32 	%f7, [%rd2+4];
	st.shared.f32 	[%r11+8], %f7;
$L__BB5_6:
	setp.ne.s32 	%p8, %r3, 0;
	setp.eq.s32 	%p9, %r4, 0;
	sub.s32 	%r26, %r10, %r9;
	shl.b32 	%r27, %r26, 2;
	add.s32 	%r14, %r22, %r27;
	or.pred  	%p10, %p8, %p9;
	@%p10 bra 	$L__BB5_8;
	add.s32 	%r29, %r4, -1;
	mad.lo.s32 	%r30, %r16, %r29, %r7;
	mul.wide.s32 	%rd11, %r30, 4;
	add.s64 	%rd12, %rd1, %rd11;
	ld.global.f32 	%f8, [%rd12];
	st.shared.f32 	[%r14+4], %f8;
$L__BB5_8:
	add.s32 	%r31, %r1, -1;
	setp.ne.s32 	%p11, %r3, %r31;
	setp.ge.s32 	%p12, %r4, %r13;
	shl.b32 	%r32, %r9, 2;
	add.s32 	%r15, %r11, %r32;
	or.pred  	%p13, %p11, %p12;
	@%p13 bra 	$L__BB5_10;
	add.s32 	%r33, %r8, %r2;
	mad.lo.s32 	%r34, %r16, %r33, %r7;
	mul.wide.s32 	%rd13, %r34, 4;
	add.s64 	%rd14, %rd1, %rd13;
	ld.global.f32 	%f9, [%rd14];
	st.shared.f32 	[%r15+4], %f9;
$L__BB5_10:
	setp.ge.s32 	%p14, %r4, %r13;
	setp.eq.s32 	%p15, %r4, 0;
	setp.ge.s32 	%p16, %r7, %r13;
	setp.lt.s32 	%p17, %r7, 1;
	bar.sync 	0;
	or.pred  	%p18, %p15, %p14;
	or.pred  	%p19, %p17, %p18;
	or.pred  	%p20, %p19, %p16;
	@%p20 bra 	$L__BB5_12;
	setp.lt.s32 	%p21, %r4, %r17;
	selp.f32 	%f10, %f1, %f3, %p21;
	selp.f32 	%f11, %f2, %f4, %p21;
	ld.shared.f32 	%f12, [%r11+4];
	ld.shared.f32 	%f13, [%r11+8];
	ld.shared.f32 	%f14, [%r11];
	add.f32 	%f15, %f13, %f14;
	ld.shared.f32 	%f16, [%r15+4];
	add.f32 	%f17, %f15, %f16;
	ld.shared.f32 	%f18, [%r14+4];
	add.f32 	%f19, %f17, %f18;
	mul.f32 	%f20, %f11, %f19;
	fma.rn.f32 	%f21, %f10, %f12, %f20;
	add.s32 	%r35, %r12, %r7;
	cvta.to.global.u64 	%rd15, %rd3;
	mul.wide.s32 	%rd16, %r35, 4;
	add.s64 	%rd17, %rd15, %rd16;
	st.global.f32 	[%rd17], %f21;
$L__BB5_12:
	ret;

}
	// .globl	_Z22initialize_grid_kernelPfiffi
.visible .entry _Z22initialize_grid_kernelPfiffi(
	.param .u64 .ptr .align 1 _Z22initialize_grid_kernelPfiffi_param_0,
	.param .u32 _Z22initialize_grid_kernelPfiffi_param_1,
	.param .f32 _Z22initialize_grid_kernelPfiffi_param_2,
	.param .f32 _Z22initialize_grid_kernelPfiffi_param_3,
	.param .u32 _Z22initialize_grid_kernelPfiffi_param_4
)
{
	.reg .pred 	%p<5>;
	.reg .b32 	%r<14>;
	.reg .b32 	%f<4>;
	.reg .b64 	%rd<5>;

	ld.param.u64 	%rd1, [_Z22initialize_grid_kernelPfiffi_param_0];
	ld.param.u32 	%r3, [_Z22initialize_grid_kernelPfiffi_param_1];
	ld.param.f32 	%f1, [_Z22initialize_grid_kernelPfiffi_param_2];
	ld.param.f32 	%f2, [_Z22initialize_grid_kernelPfiffi_param_3];
	ld.param.u32 	%r4, [_Z22initialize_grid_kernelPfiffi_param_4];
	mov.u32 	%r5, %ctaid.y;
	mov.u32 	%r6, %ntid.y;
	mov.u32 	%r7, %tid.y;
	mad.lo.s32 	%r1, %r5, %r6, %r7;
	mov.u32 	%r8, %ctaid.x;
	mov.u32 	%r9, %ntid.x;
	mov.u32 	%r10, %tid.x;
	mad.lo.s32 	%r2, %r8, %r9, %r10;
	shr.s32 	%r11, %r3, 1;
	setp.ge.s32 	%p1, %r1, %r11;
	setp.ge.s32 	%p2, %r2, %r3;
	or.pred  	%p3, %p2, %p1;
	@%p3 bra 	$L__BB6_2;
	cvta.to.global.u64 	%rd2, %rd1;
	or.b32  	%r12, %r4, %r1;
	setp.eq.s32 	%p4, %r12, 0;
	selp.f32 	%f3, %f1, %f2, %p4;
	mad.lo.s32 	%r13, %r3, %r1, %r2;
	mul.wide.s32 	%rd3, %r13, 4;
	add.s64 	%rd4, %rd2, %rd3;
	st.global.f32 	[%rd4], %f3;
$L__BB6_2:
	ret;

}


// ===== COMPILED SASS (sm_100) =====

	.target	sm_100

	.elftype	@"ET_EXEC"


//--------------------- .note.nv.tkinfo           --------------------------
	.section	.note.nv.tkinfo,"",@"SHT_NOTE"
	.sectionflags	@"SHF_NOTE_NV_TKINFO"
	.tkinfo
        /*0018*/ 	.word	0x00000002
        /*0030*/ 	.string	""
        /*0030*/ 	.string	"ptxas"
        /*0030*/ 	.string	"Cuda compilation tools, release 13.0, V13.0.88"
        /*0030*/ 	.string	"Build cuda_13.0.r13.0/compiler.36424714_0"
        /*0030*/ 	.string	"-arch sm_100 -m 64 "



//--------------------- .note.nv.cuinfo           --------------------------
	.section	.note.nv.cuinfo,"",@"SHT_NOTE"
	.sectionflags	@"SHF_NOTE_NV_CUINFO"
        /*0018*/ 	.short	0x0002
        /*001a*/ 	.short	0x0064
        /*001c*/ 	.short	0x0082
	.zero		2


//--------------------- .nv.info                  --------------------------
	.section	.nv.info,"",@"SHT_CUDA_INFO"
	.align	4


	//----- nvinfo : EIATTR_REGCOUNT
	.align		4
        /*0000*/ 	.byte	0x04, 0x2f
        /*0002*/ 	.short	(.L_1 - .L_0)
	.align		4
.L_0:
        /*0004*/ 	.word	index@(_Z20heat_diffusion_2stepPfS_iiffff)
        /*0008*/ 	.word	0x00000013


	//----- nvinfo : EIATTR_FRAME_SIZE
	.align		4
.L_1:
        /*000c*/ 	.byte	0x04, 0x11
        /*000e*/ 	.short	(.L_3 - .L_2)
	.align		4
.L_2:
        /*0010*/ 	.word	index@(_Z20heat_diffusion_2stepPfS_iiffff)
        /*0014*/ 	.word	0x00000000


	//----- nvinfo : EIATTR_REGCOUNT
	.align		4
.L_3:
        /*0018*/ 	.byte	0x04, 0x2f
        /*001a*/ 	.short	(.L_5 - .L_4)
	.align		4
.L_4:
        /*001c*/ 	.word	index@(_Z23heat_diffusion_2step_d0PfS_iiffff)
        /*0020*/ 	.word	0x00000013


	//----- nvinfo : EIATTR_FRAME_SIZE
	.align		4
.L_5:
        /*0024*/ 	.byte	0x04, 0x11
        /*0026*/ 	.short	(.L_7 - .L_6)
	.align		4
.L_6:
        /*0028*/ 	.word	index@(_Z23heat_diffusion_2step_d0PfS_iiffff)
        /*002c*/ 	.word	0x00000000


	//----- nvinfo : EIATTR_REGCOUNT
	.align		4
.L_7:
        /*0030*/ 	.byte	0x04, 0x2f
        /*0032*/ 	.short	(.L_9 - .L_8)
	.align		4
.L_8:
        /*0034*/ 	.word	index@(_Z23heat_diffusion_2step_d1PfS_iiffff)
        /*0038*/ 	.word	0x00000013


	//----- nvinfo : EIATTR_FRAME_SIZE
	.align		4
.L_9:
        /*003c*/ 	.byte	0x04, 0x11
        /*003e*/ 	.short	(.L_11 - .L_10)
	.align		4
.L_10:
        /*0040*/ 	.word	index@(_Z23heat_diffusion_2step_d1PfS_iiffff)
        /*0044*/ 	.word	0x00000000


	//----- nvinfo : EIATTR_REGCOUNT
	.align		4
.L_11:
        /*0048*/ 	.byte	0x04, 0x2f
        /*004a*/ 	.short	(.L_13 - .L_12)
	.align		4
.L_12:
        /*004c*/ 	.word	index@(_Z19heat_diffusion_stepPfS_iiffff)
        /*0050*/ 	.word	0x00000018


	//----- nvinfo : EIATTR_FRAME_SIZE
	.align		4
.L_13:
        /*0054*/ 	.byte	0x04, 0x11
        /*0056*/ 	.short	(.L_15 - .L_14)
	.align		4
.L_14:
        /*0058*/ 	.word	index@(_Z19heat_diffusion_stepPfS_iiffff)
        /*005c*/ 	.word	0x00000000


	//----- nvinfo : EIATTR_REGCOUNT
	.align		4
.L_15:
        /*0060*/ 	.byte	0x04, 0x2f
        /*0062*/ 	.short	(.L_17 - .L_16)
	.align		4
.L_16:
        /*0064*/ 	.word	index@(_Z22heat_diffusion_step_d0PfS_iiffff)
        /*0068*/ 	.word	0x00000018


	//----- nvinfo : EIATTR_FRAME_SIZE
	.align		4
.L_17:
        /*006c*/ 	.byte	0x04, 0x11
        /*006e*/ 	.short	(.L_19 - .L_18)
	.align		4
.L_18:
        /*0070*/ 	.word	index@(_Z22heat_diffusion_step_d0PfS_iiffff)
        /*0074*/ 	.word	0x00000000


	//----- nvinfo : EIATTR_REGCOUNT
	.align		4
.L_19:
        /*0078*/ 	.byte	0x04, 0x2f
        /*007a*/ 	.short	(.L_21 - .L_20)
	.align		4
.L_20:
        /*007c*/ 	.word	index@(_Z22heat_diffusion_step_d1PfS_iiffff)
        /*0080*/ 	.word	0x00000018


	//----- nvinfo : EIATTR_FRAME_SIZE
	.align		4
.L_21:
        /*0084*/ 	.byte	0x04, 0x11
        /*0086*/ 	.short	(.L_23 - .L_22)
	.align		4
.L_22:
        /*0088*/ 	.word	index@(_Z22heat_diffusion_step_d1PfS_iiffff)
        /*008c*/ 	.word	0x00000000


	//----- nvinfo : EIATTR_REGCOUNT
	.align		4
.L_23:
        /*0090*/ 	.byte	0x04, 0x2f
        /*0092*/ 	.short	(.L_25 - .L_24)
	.align		4
.L_24:
        /*0094*/ 	.word	index@(_Z22initialize_grid_kernelPfiffi)
        /*0098*/ 	.word	0x0000000a


	//----- nvinfo : EIATTR_FRAME_SIZE
	.align		4
.L_25:
        /*009c*/ 	.byte	0x04, 0x11
        /*009e*/ 	.short	(.L_27 - .L_26)
	.align		4
.L_26:
        /*00a0*/ 	.word	index@(_Z22initialize_grid_kernelPfiffi)
        /*00a4*/ 	.word	0x00000000


	//----- nvinfo : EIATTR_MIN_STACK_SIZE
	.align		4
.L_27:
        /*00a8*/ 	.byte	0x04, 0x12
        /*00aa*/ 	.short	(.L_29 - .L_28)
	.align		4
.L_28:
        /*00ac*/ 	.word	index@(_Z22initialize_grid_kernelPfiffi)
        /*00b0*/ 	.word	0x00000000


	//----- nvinfo : EIATTR_MIN_STACK_SIZE
	.align		4
.L_29:
        /*00b4*/ 	.byte	0x04, 0x12
        /*00b6*/ 	.short	(.L_31 - .L_30)
	.align		4
.L_30:
        /*00b8*/ 	.word	index@(_Z22heat_diffusion_step_d1PfS_iiffff)
        /*00bc*/ 	.word	0x00000000


	//----- nvinfo : EIATTR_MIN_STACK_SIZE
	.align		4
.L_31:
        /*00c0*/ 	.byte	0x04, 0x12
        /*00c2*/ 	.short	(.L_33 - .L_32)
	.align		4
.L_32:
        /*00c4*/ 	.word	index@(_Z22heat_diffusion_step_d0PfS_iiffff)
        /*00c8*/ 	.word	0x00000000


	//----- nvinfo : EIATTR_MIN_STACK_SIZE
	.align		4
.L_33:
        /*00cc*/ 	.byte	0x04, 0x12
        /*00ce*/ 	.short	(.L_35 - .L_34)
	.align		4
.L_34:
        /*00d0*/ 	.word	index@(_Z19heat_diffusion_stepPfS_iiffff)
        /*00d4*/ 	.word	0x00000000


	//----- nvinfo : EIATTR_MIN_STACK_SIZE
	.align		4
.L_35:
        /*00d8*/ 	.byte	0x04, 0x12
        /*00da*/ 	.short	(.L_37 - .L_36)
	.align		4
.L_36:
        /*00dc*/ 	.word	index@(_Z23heat_diffusion_2step_d1PfS_iiffff)
        /*00e0*/ 	.word	0x00000000


	//----- nvinfo : EIATTR_MIN_STACK_SIZE
	.align		4
.L_37:
        /*00e4*/ 	.byte	0x04, 0x12
        /*00e6*/ 	.short	(.L_39 - .L_38)
	.align		4
.L_38:
        /*00e8*/ 	.word	index@(_Z23heat_diffusion_2step_d0PfS_iiffff)
        /*00ec*/ 	.word	0x00000000


	//----- nvinfo : EIATTR_MIN_STACK_SIZE
	.align		4
.L_39:
        /*00f0*/ 	.byte	0x04, 0x12
        /*00f2*/ 	.short	(.L_41 - .L_40)
	.align		4
.L_40:
        /*00f4*/ 	.word	index@(_Z20heat_diffusion_2stepPfS_iiffff)
        /*00f8*/ 	.word	0x00000000
.L_41:


//--------------------- .nv.compat                --------------------------
	.section	.nv.compat,"",@"SHT_CUDA_COMPAT_INFO"
	.align	4
        /*0000*/ 	.byte	0x02, 0x09, 0x00, 0x00, 0x02, 0x02, 0x01, 0x00, 0x02, 0x05, 0x05, 0x00, 0x03, 0x07, 0x01, 0x01
        /*0010*/ 	.byte	0x02, 0x03, 0x00, 0x00, 0x02, 0x06, 0x01, 0x00, 0x04, 0x0b, 0x08, 0x00, 0x09, 0x00, 0x00, 0x00
        /*0020*/ 	.byte	0x00, 0x00, 0x00, 0x00


//--------------------- .nv.info._Z22initialize_grid_kernelPfiffi --------------------------
	.section	.nv.info._Z22initialize_grid_kernelPfiffi,"",@"SHT_CUDA_INFO"
	.sectionflags	@""
	.align	4


	//----- nvinfo : EIATTR_CUDA_API_VERSION
	.align		4
        /*0000*/ 	.byte	0x04, 0x37
        /*0002*/ 	.short	(.L_43 - .L_42)
.L_42:
        /*0004*/ 	.word	0x00000082


	//----- nvinfo : EIATTR_KPARAM_INFO
	.align		4
.L_43:
        /*0008*/ 	.byte	0x04, 0x17
        /*000a*/ 	.short	(.L_45 - .L_44)
.L_44:
        /*000c*/ 	.word	0x00000000
        /*0010*/ 	.short	0x0004
        /*0012*/ 	.short	0x0014
        /*0014*/ 	.byte	0x00, 0xf0, 0x11, 0x00


	//----- nvinfo : EIATTR_KPARAM_INFO
	.align		4
.L_45:
        /*0018*/ 	.byte	0x04, 0x17
        /*001a*/ 	.short	(.L_47 - .L_46)
.L_46:
        /*001c*/ 	.word	0x00000000
        /*0020*/ 	.short	0x0003
        /*0022*/ 	.short	0x0010
        /*0024*/ 	.byte	0x00, 0xf0, 0x11, 0x00


	//----- nvinfo : EIATTR_KPARAM_INFO
	.align		4
.L_47:
        /*0028*/ 	.byte	0x04, 0x17
        /*002a*/ 	.short	(.L_49 - .L_48)
.L_48:
        /*002c*/ 	.word	0x00000000
        /*0030*/ 	.short	0x0002
        /*0032*/ 	.short	0x000c
        /*0034*/ 	.byte	0x00, 0xf0, 0x11, 0x00


	//----- nvinfo : EIATTR_KPARAM_INFO
	.align		4
.L_49:
        /*0038*/ 	.byte	0x04, 0x17
        /*003a*/ 	.short	(.L_51 - .L_50)
.L_50:
        /*003c*/ 	.word	0x00000000
        /*0040*/ 	.short	0x0001
        /*0042*/ 	.short	0x0008
        /*0044*/ 	.byte	0x00, 0xf0, 0x11, 0x00


	//----- nvinfo : EIATTR_KPARAM_INFO
	.align		4
.L_51:
        /*0048*/ 	.byte	0x04, 0x17
        /*004a*/ 	.short	(.L_53 - .L_52)
.L_52:
        /*004c*/ 	.word	0x00000000
        /*0050*/ 	.short	0x0000
        /*0052*/ 	.short	0x0000
        /*0054*/ 	.byte	0x00, 0xf5, 0x21, 0x00


	//----- nvinfo : EIATTR_SPARSE_MMA_MASK
	.align		4
.L_53:
        /*0058*/ 	.byte	0x03, 0x50
        /*005a*/ 	.short	0x0000


	//----- nvinfo : EIATTR_MAXREG_COUNT
	.align		4
        /*005c*/ 	.byte	0x03, 0x1b
        /*005e*/ 	.short	0x00ff


	//----- nvinfo : EIATTR_MERCURY_ISA_VERSION
	.align		4
        /*0060*/ 	.byte	0x03, 0x5f
        /*0062*/ 	.short	0x0101


	//----- nvinfo : EIATTR_VRC_CTA_INIT_COUNT
	.align		4
        /*0064*/ 	.byte	0x02, 0x4a
	.zero		1
	.zero		1


	//----- nvinfo : EIATTR_EXIT_INSTR_OFFSETS
	.align		4
        /*0068*/ 	.byte	0x04, 0x1c
        /*006a*/ 	.short	(.L_55 - .L_54)


	//   ....[0]....
.L_54:
        /*006c*/ 	.word	0x000000d0


	//   ....[1]....
        /*0070*/ 	.word	0x00000170


	//----- nvinfo : EIATTR_CBANK_PARAM_SIZE
	.align		4
.L_55:
        /*0074*/ 	.byte	0x03, 0x19
        /*0076*/ 	.short	0x0018


	//----- nvinfo : EIATTR_PARAM_CBANK
	.align		4
        /*0078*/ 	.byte	0x04, 0x0a
        /*007a*/ 	.short	(.L_57 - .L_56)
	.align		4
.L_56:
        /*007c*/ 	.word	index@(.nv.constant0._Z22initialize_grid_kernelPfiffi)
        /*0080*/ 	.short	0x0380
        /*0082*/ 	.short	0x0018


	//----- nvinfo : EIATTR_SW_WAR
	.align		4
.L_57:
        /*0084*/ 	.byte	0x04, 0x36
        /*0086*/ 	.short	(.L_59 - .L_58)
.L_58:
        /*0088*/ 	.word	0x00000008
.L_59:


//--------------------- .nv.info._Z22heat_diffusion_step_d1PfS_iiffff --------------------------
	.section	.nv.info._Z22heat_diffusion_step_d1PfS_iiffff,"",@"SHT_CUDA_INFO"
	.sectionflags	@""
	.align	4


	//----- nvinfo : EIATTR_CUDA_API_VERSION
	.align		4
        /*0000*/ 	.byte	0x04, 0x37
        /*0002*/ 	.short	(.L_61 - .L_60)
.L_60:
        /*0004*/ 	.word	0x00000082


	//----- nvinfo : EIATTR_KPARAM_INFO
	.align		4
.L_61:
        /*0008*/ 	.byte	0x04, 0x17
        /*000a*/ 	.short	(.L_63 - .L_62)
.L_62:
        /*000c*/ 	.word	0x00000000
        /*0010*/ 	.short	0x0007
        /*0012*/ 	.short	0x0024
        /*0014*/ 	.byte	0x00, 0xf0, 0x11, 0x00


	//----- nvinfo : EIATTR_KPARAM_INFO
	.align		4
.L_63:
        /*0018*/ 	.byte	0x04, 0x17
        /*001a*/ 	.short	(.L_65 - .L_64)
.L_64:
        /*001c*/ 	.word	0x00000000
        /*0020*/ 	.short	0x0006
        /*0022*/ 	.short	0x0020
        /*0024*/ 	.byte	0x00, 0xf0, 0x11, 0x00


	//----- nvinfo : EIATTR_KPARAM_INFO
	.align		4
.L_65:
        /*0028*/ 	.byte	0x04, 0x17
        /*002a*/ 	.short	(.L_67 - .L_66)
.L_66:
        /*002c*/ 	.word	0x00000000
        /*0030*/ 	.short	0x0005
        /*0032*/ 	.short	0x001c
        /*0034*/ 	.byte	0x00, 0xf0, 0x11, 0x00


	//----- nvinfo : EIATTR_KPARAM_INFO
	.align		4
.L_67:
        /*0038*/ 	.byte	0x04, 0x17
        /*003a*/ 	.short	(.L_69 - .L_68)
.L_68:
        /*003c*/ 	.word	0x00000000
        /*0040*/ 	.short	0x0004
        /*0042*/ 	.short	0x0018
        /*0044*/ 	.byte	0x00, 0xf0, 0x11, 0x00


	//----- nvinfo : EIATTR_KPARAM_INFO
	.align		4
.L_69:
        /*0048*/ 	.byte	0x04, 0x17
        /*004a*/ 	.short	(.L_71 - .L_70)
.L_70:
        /*004c*/ 	.word	0x00000000
        /*0050*/ 	.short	0x0003
        /*0052*/ 	.short	0x0014
        /*0054*/ 	.byte	0x00, 0xf0, 0x11, 0x00


	//----- nvinfo : EIATTR_KPARAM_INFO
	.align		4
.L_71:
        /*0058*/ 	.byte	0x04, 0x17
        /*005a*/ 	.short	(.L_73 - .L_72)
.L_72:
        /*005c*/ 	.word	0x00000000
        /*0060*/ 	.short	0x0002
        /*0062*/ 	.short	0x0010
        /*0064*/ 	.byte	0x00, 0xf0, 0x11, 0x00


	//----- nvinfo : EIATTR_KPARAM_INFO
	.align		4
.L_73:
        /*0068*/ 	.byte	0x04, 0x17
        /*006a*/ 	.short	(.L_75 - .L_74)
.L_74:
        /*006c*/ 	.word	0x00000000
        /*0070*/ 	.short	0x0001
        /*0072*/ 	.short	0x0008
        /*0074*/ 	.byte	0x00, 0xf5, 0x21, 0x00


	//----- nvinfo : EIATTR_KPARAM_INFO
	.align		4
.L_75:
        /*0078*/ 	.byte	0x04, 0x17
        /*007a*/ 	.short	(.L_77 - .L_76)
.L_76:
        /*007c*/ 	.word	0x00000000
        /*0080*/ 	.short	0x0000
        /*0082*/ 	.short	0x0000
        /*0084*/ 	.byte	0x00, 0xf5, 0x21, 0x00


	//----- nvinfo : EIATTR_SPARSE_MMA_MASK
	.align		4
.L_77:
        /*0088*/ 	.byte	0x03, 0x50
        /*008a*/ 	.short	0x0000


	//----- nvinfo : EIATTR_MAXREG_COUNT
	.align		4
        /*008c*/ 	.byte	0x03, 0x1b
        /*008e*/ 	.short	0x00ff


	//----- nvinfo : EIATTR_NUM_BARRIERS
	.align		4
        /*0090*/ 	.byte	0x02, 0x4c
        /*0092*/ 	.byte	0x01
	.zero		1


	//----- nvinfo : EIATTR_MERCURY_ISA_VERSION
	.align		4
        /*0094*/ 	.byte	0x03, 0x5f
        /*0096*/ 	.short	0x0101


	//----- nvinfo : EIATTR_VRC_CTA_INIT_COUNT
	.align		4
        /*0098*/ 	.byte	0x02, 0x4a
	.zero		1
	.zero		1


	//----- nvinfo : EIATTR_EXIT_INSTR_OFFSETS
	.align		4
        /*009c*/ 	.byte	0x04, 0x1c
        /*009e*/ 	.short	(.L_79 - .L_78)


	//   ....[0]....
.L_78:
        /*00a0*/ 	.word	0x00000430


	//   ....[1]....
        /*00a4*/ 	.word	0x00000570


	//----- nvinfo : EIATTR_CBANK_PARAM_SIZE
	.align		4
.L_79:
        /*00a8*/ 	.byte	0x03, 0x19
        /*00aa*/ 	.short	0x0028


	//----- nvinfo : EIATTR_PARAM_CBANK
	.align		4
        /*00ac*/ 	.byte	0x04, 0x0a
        /*00ae*/ 	.short	(.L_81 - .L_80)
	.align		4
.L_80:
        /*00b0*/ 	.word	index@(.nv.constant0._Z22heat_diffusion_step_d1PfS_iiffff)
        /*00b4*/ 	.short	0x0380
        /*00b6*/ 	.short	0x0028


	//----- nvinfo : EIATTR_SW_WAR
	.align		4
.L_81:
        /*00b8*/ 	.byte	0x04, 0x36
        /*00ba*/ 	.short	(.L_83 - .L_82)
.L_82:
        /*00bc*/ 	.word	0x00000008
.L_83:


//--------------------- .nv.info._Z22heat_diffusion_step_d0PfS_iiffff --------------------------
	.section	.nv.info._Z22heat_diffusion_step_d0PfS_iiffff,"",@"SHT_CUDA_INFO"
	.sectionflags	@""
	.align	4


	//----- nvinfo : EIATTR_CUDA_API_VERSION
	.align		4
        /*0000*/ 	.byte	0x04, 0x37
        /*0002*/ 	.short	(.L_85 - .L_84)
.L_84:
        /*0004*/ 	.word	0x00000082


	//----- nvinfo : EIATTR_KPARAM_INFO
	.align		4
.L_85:
        /*0008*/ 	.byte	0x04, 0x17
        /*000a*/ 	.short	(.L_87 - .L_86)
.L_86:
        /*000c*/ 	.word	0x00000000
        /*0010*/ 	.short	0x0007
        /*0012*/ 	.short	0x0024
        /*0014*/ 	.byte	0x00, 0xf0, 0x11, 0x00


	//----- nvinfo : EIATTR_KPARAM_INFO
	.align		4
.L_87:
        /*0018*/ 	.byte	0x04, 0x17
        /*001a*/ 	.short	(.L_89 - .L_88)
.L_88:
        /*001c*/ 	.word	0x00000000
        /*0020*/ 	.short	0x0006
        /*0022*/ 	.short	0x0020
        /*0024*/ 	.byte	0x00, 0xf0, 0x11, 0x00


	//----- nvinfo : EIATTR_KPARAM_INFO
	.align		4
.L_89:
        /*0028*/ 	.byte	0x04, 0x17
        /*002a*/ 	.short	(.L_91 - .L_90)
.L_90:
        /*002c*/ 	.word	0x00000000
        /*0030*/ 	.short	0x0005
        /*0032*/ 	.short	0x001c
        /*0034*/ 	.byte	0x00, 0xf0, 0x11, 0x00


	//----- nvinfo : EIATTR_KPARAM_INFO
	.align		4
.L_91:
        /*0038*/ 	.byte	0x04, 0x17
        /*003a*/ 	.short	(.L_93 - .L_92)
.L_92:
        /*003c*/ 	.word	0x00000000
        /*0040*/ 	.short	0x0004
        /*0042*/ 	.short	0x0018
        /*0044*/ 	.byte	0x00, 0xf0, 0x11, 0x00


	//----- nvinfo : EIATTR_KPARAM_INFO
	.align		4
.L_93:
        /*0048*/ 	.byte	0x04, 0x17
        /*004a*/ 	.short	(.L_95 - .L_94)
.L_94:
        /*004c*/ 	.word	0x00000000
        /*0050*/ 	.short	0x0003
        /*0052*/ 	.short	0x0014
        /*0054*/ 	.byte	0x00, 0xf0, 0x11, 0x00


	//----- nvinfo : EIATTR_KPARAM_INFO
	.align		4
.L_95:
        /*0058*/ 	.byte	0x04, 0x17
        /*005a*/ 	.short	(.L_97 - .L_96)
.L_96:
        /*005c*/ 	.word	0x00000000
        /*0060*/ 	.short	0x0002
        /*0062*/ 	.short	0x0010
        /*0064*/ 	.byte	0x00, 0xf0, 0x11, 0x00


	//----- nvinfo : EIATTR_KPARAM_INFO
	.align		4
.L_97:
        /*0068*/ 	.byte	0x04, 0x17
        /*006a*/ 	.short	(.L_99 - .L_98)
.L_98:
        /*006c*/ 	.word	0x00000000
        /*0070*/ 	.short	0x0001
        /*0072*/ 	.short	0x0008
        /*0074*/ 	.byte	0x00, 0xf5, 0x21, 0x00


	//----- nvinfo : EIATTR_KPARAM_INFO
	.align		4
.L_99:
        /*0078*/ 	.byte	0x04, 0x17
        /*007a*/ 	.short	(.L_101 - .L_100)
.L_100:
        /*007c*/ 	.word	0x00000000
        /*0080*/ 	.short	0x0000
        /*0082*/ 	.short	0x0000
        /*0084*/ 	.byte	0x00, 0xf5, 0x21, 0x00


	//----- nvinfo : EIATTR_SPARSE_MMA_MASK
	.align		4
.L_101:
        /*0088*/ 	.byte	0x03, 0x50
        /*008a*/ 	.short	0x0000


	//----- nvinfo : EIATTR_MAXREG_COUNT
	.align		4
        /*008c*/ 	.byte	0x03, 0x1b
        /*008e*/ 	.short	0x00ff


	//----- nvinfo : EIATTR_NUM_BARRIERS
	.align		4
        /*0090*/ 	.byte	0x02, 0x4c
        /*0092*/ 	.byte	0x01
	.zero		1


	//----- nvinfo : EIATTR_MERCURY_ISA_VERSION
	.align		4
        /*0094*/ 	.byte	0x03, 0x5f
        /*0096*/ 	.short	0x0101


	//----- nvinfo : EIATTR_VRC_CTA_INIT_COUNT
	.align		4
        /*0098*/ 	.byte	0x02, 0x4a
	.zero		1
	.zero		1


	//----- nvinfo : EIATTR_EXIT_INSTR_OFFSETS
	.align		4
        /*009c*/ 	.byte	0x04, 0x1c
        /*009e*/ 	.short	(.L_103 - .L_102)


	//   ....[0]....
.L_102:
        /*00a0*/ 	.word	0x00000430


	//   ....[1]....
        /*00a4*/ 	.word	0x00000570


	//----- nvinfo : EIATTR_CBANK_PARAM_SIZE
	.align		4
.L_103:
        /*00a8*/ 	.byte	0x03, 0x19
        /*00aa*/ 	.short	0x0028


	//----- nvinfo : EIATTR_PARAM_CBANK
	.align		4
        /*00ac*/ 	.byte	0x04, 0x0a
        /*00ae*/ 	.short	(.L_105 - .L_104)
	.align		4
.L_104:
        /*00b0*/ 	.word	index@(.nv.constant0._Z22heat_diffusion_step_d0PfS_iiffff)
        /*00b4*/ 	.short	0x0380
        /*00b6*/ 	.short	0x0028


	//----- nvinfo : EIATTR_SW_WAR
	.align		4
.L_105:
        /*00b8*/ 	.byte	0x04, 0x36
        /*00ba*/ 	.short	(.L_107 - .L_106)
.L_106:
        /*00bc*/ 	.word	0x00000008
.L_107:


//--------------------- .nv.info._Z19heat_diffusion_stepPfS_iiffff --------------------------
	.section	.nv.info._Z19heat_diffusion_stepPfS_iiffff,"",@"SHT_CUDA_INFO"
	.sectionflags	@""
	.align	4


	//----- nvinfo : EIATTR_CUDA_API_VERSION
	.align		4
        /*0000*/ 	.byte	0x04, 0x37
        /*0002*/ 	.short	(.L_109 - .L_108)
.L_108:
        /*0004*/ 	.word	0x00000082


	//----- nvinfo : EIATTR_KPARAM_INFO
	.align		4
.L_109:
        /*0008*/ 	.byte	0x04, 0x17
        /*000a*/ 	.short	(.L_111 - .L_110)
.L_110:
        /*000c*/ 	.word	0x00000000
        /*0010*/ 	.short	0x0007
        /*0012*/ 	.short	0x0024
        /*0014*/ 	.byte	0x00, 0xf0, 0x11, 0x00


	//----- nvinfo : EIATTR_KPARAM_INFO
	.align		4
.L_111:
        /*0018*/ 	.byte	0x04, 0x17
        /*001a*/ 	.short	(.L_113 - .L_112)
.L_112:
        /*001c*/ 	.word	0x00000000
        /*0020*/ 	.short	0x0006
        /*0022*/ 	.short	0x0020
        /*0024*/ 	.byte	0x00, 0xf0, 0x11, 0x00


	//----- nvinfo : EIATTR_KPARAM_INFO
	.align		4
.L_113:
        /*0028*/ 	.byte	0x04, 0x17
        /*002a*/ 	.short	(.L_115 - .L_114)
.L_114:
        /*002c*/ 	.word	0x00000000
        /*0030*/ 	.short	0x0005
        /*0032*/ 	.short	0x001c
        /*0034*/ 	.byte	0x00, 0xf0, 0x11, 0x00


	//----- nvinfo : EIATTR_KPARAM_INFO
	.align		4
.L_115:
        /*0038*/ 	.byte	0x04, 0x17
        /*003a*/ 	.short	(.L_117 - .L_116)
.L_116:
        /*003c*/ 	.word	0x00000000
        /*0040*/ 	.short	0x0004
        /*0042*/ 	.short	0x0018
        /*0044*/ 	.byte	0x00, 0xf0, 0x11, 0x00


	//----- nvinfo : EIATTR_KPARAM_INFO
	.align		4
.L_117:
        /*0048*/ 	.byte	0x04, 0x17
        /*004a*/ 	.short	(.L_119 - .L_118)
.L_118:
        /*004c*/ 	.word	0x00000000
        /*0050*/ 	.short	0x0003
        /*0052*/ 	.short	0x0014
        /*0054*/ 	.byte	0x00, 0xf0, 0x11, 0x00


	//----- nvinfo : EIATTR_KPARAM_INFO
	.align		4
.L_119:
        /*0058*/ 	.byte	0x04, 0x17
        /*005a*/ 	.short	(.L_121 - .L_120)
.L_120:
        /*005c*/ 	.word	0x00000000
        /*0060*/ 	.short	0x0002
        /*0062*/ 	.short	0x0010
        /*0064*/ 	.byte	0x00, 0xf0, 0x11, 0x00


	//----- nvinfo : EIATTR_KPARAM_INFO
	.align		4
.L_121:
        /*0068*/ 	.byte	0x04, 0x17
        /*006a*/ 	.short	(.L_123 - .L_122)
.L_122:
        /*006c*/ 	.word	0x00000000
        /*0070*/ 	.short	0x0001
        /*0072*/ 	.short	0x0008
        /*0074*/ 	.byte	0x00, 0xf5, 0x21, 0x00


	//----- nvinfo : EIATTR_KPARAM_INFO
	.align		4
.L_123:
        /*0078*/ 	.byte	0x04, 0x17
        /*007a*/ 	.short	(.L_125 - .L_124)
.L_124:
        /*007c*/ 	.word	0x00000000
        /*0080*/ 	.short	0x0000
        /*0082*/ 	.short	0x0000
        /*0084*/ 	.byte	0x00, 0xf5, 0x21, 0x00


	//----- nvinfo : EIATTR_SPARSE_MMA_MASK
	.align		4
.L_125:
        /*0088*/ 	.byte	0x03, 0x50
        /*008a*/ 	.short	0x0000


	//----- nvinfo : EIATTR_MAXREG_COUNT
	.align		4
        /*008c*/ 	.byte	0x03, 0x1b
        /*008e*/ 	.short	0x00ff


	//----- nvinfo : EIATTR_NUM_BARRIERS
	.align		4
        /*0090*/ 	.byte	0x02, 0x4c
        /*0092*/ 	.byte	0x01
	.zero		1


	//----- nvinfo : EIATTR_MERCURY_ISA_VERSION
	.align		4
        /*0094*/ 	.byte	0x03, 0x5f
        /*0096*/ 	.short	0x0101


	//----- nvinfo : EIATTR_VRC_CTA_INIT_COUNT
	.align		4
        /*0098*/ 	.byte	0x02, 0x4a
	.zero		1
	.zero		1


	//----- nvinfo : EIATTR_EXIT_INSTR_OFFSETS
	.align		4
        /*009c*/ 	.byte	0x04, 0x1c
        /*009e*/ 	.short	(.L_127 - .L_126)


	//   ....[0]....
.L_126:
        /*00a0*/ 	.word	0x00000430


	//   ....[1]....
        /*00a4*/ 	.word	0x00000570


	//----- nvinfo : EIATTR_CBANK_PARAM_SIZE
	.align		4
.L_127:
        /*00a8*/ 	.byte	0x03, 0x19
        /*00aa*/ 	.short	0x0028


	//----- nvinfo : EIATTR_PARAM_CBANK
	.align		4
        /*00ac*/ 	.byte	0x04, 0x0a
        /*00ae*/ 	.short	(.L_129 - .L_128)
	.align		4
.L_128:
        /*00b0*/ 	.word	index@(.nv.constant0._Z19heat_diffusion_stepPfS_iiffff)
        /*00b4*/ 	.short	0x0380
        /*00b6*/ 	.short	0x0028


	//----- nvinfo : EIATTR_SW_WAR
	.align		4
.L_129:
        /*00b8*/ 	.byte	0x04, 0x36
        /*00ba*/ 	.short	(.L_131 - .L_130)
.L_130:
        /*00bc*/ 	.word	0x00000008
.L_131:


//--------------------- .nv.info._Z23heat_diffusion_2step_d1PfS_iiffff --------------------------
	.section	.nv.info._Z23heat_diffusion_2step_d1PfS_iiffff,"",@"SHT_CUDA_INFO"
	.sectionflags	@""
	.align	4


	//----- nvinfo : EIATTR_CUDA_API_VERSION
	.align		4
        /*0000*/ 	.byte	0x04, 0x37
        /*0002*/ 	.short	(.L_133 - .L_132)
.L_132:
        /*0004*/ 	.word	0x00000082


	//----- nvinfo : EIATTR_KPARAM_INFO
	.align		4
.L_133:
        /*0008*/ 	.byte	0x04, 0x17
        /*000a*/ 	.short	(.L_135 - .L_134)
.L_134:
        /*000c*/ 	.word	0x00000000
        /*0010*/ 	.short	0x0007
        /*0012*/ 	.short	0x0024
        /*0014*/ 	.byte	0x00, 0xf0, 0x11, 0x00


	//----- nvinfo : EIATTR_KPARAM_INFO
	.align		4
.L_135:
        /*0018*/ 	.byte	0x04, 0x17
        /*001a*/ 	.short	(.L_137 - .L_136)
.L_136:
        /*001c*/ 	.word	0x00000000
        /*0020*/ 	.short	0x0006
        /*0022*/ 	.short	0x0020
        /*0024*/ 	.byte	0x00, 0xf0, 0x11, 0x00


	//----- nvinfo : EIATTR_KPARAM_INFO
	.align		4
.L_137:
        /*0028*/ 	.byte	0x04, 0x17
        /*002a*/ 	.short	(.L_139 - .L_138)
.L_138:
        /*002c*/ 	.word	0x00000000
        /*0030*/ 	.short	0x0005
        /*0032*/ 	.short	0x001c
        /*0034*/ 	.byte	0x00, 0xf0, 0x11, 0x00


	//----- nvinfo : EIATTR_KPARAM_INFO
	.align		4
.L_139:
        /*0038*/ 	.byte	0x04, 0x17
        /*003a*/ 	.short	(.L_141 - .L_140)
.L_140:
        /*003c*/ 	.word	0x00000000
        /*0040*/ 	.short	0x0004
        /*0042*/ 	.short	0x0018
        /*0044*/ 	.byte	0x00, 0xf0, 0x11, 0x00


	//----- nvinfo : EIATTR_KPARAM_INFO
	.align		4
.L_141:
        /*0048*/ 	.byte	0x04, 0x17
        /*004a*/ 	.short	(.L_143 - .L_142)
.L_142:
        /*004c*/ 	.word	0x00000000
        /*0050*/ 	.short	0x0003
        /*0052*/ 	.short	0x0014
        /*0054*/ 	.byte	0x00, 0xf0, 0x11, 0x00


	//----- nvinfo : EIATTR_KPARAM_INFO
	.align		4
.L_143:
        /*0058*/ 	.byte	0x04, 0x17
        /*005a*/ 	.short	(.L_145 - .L_144)
.L_144:
        /*005c*/ 	.word	0x00000000
        /*0060*/ 	.short	0x0002
        /*0062*/ 	.short	0x0010
        /*0064*/ 	.byte	0x00, 0xf0, 0x11, 0x00


	//----- nvinfo : EIATTR_KPARAM_INFO
	.align		4
.L_145:
        /*0068*/ 	.byte	0x04, 0x17
        /*006a*/ 	.short	(.L_147 - .L_146)
.L_146:
        /*006c*/ 	.word	0x00000000
        /*0070*/ 	.short	0x0001
        /*0072*/ 	.short	0x0008
        /*0074*/ 	.byte	0x00, 0xf5, 0x21, 0x00


	//----- nvinfo : EIATTR_KPARAM_INFO
	.align		4
.L_147:
        /*0078*/ 	.byte	0x04, 0x17
        /*007a*/ 	.short	(.L_149 - .L_148)
.L_148:
        /*007c*/ 	.word	0x00000000
        /*0080*/ 	.short	0x0000
        /*0082*/ 	.short	0x0000
        /*0084*/ 	.byte	0x00, 0xf5, 0x21, 0x00


	//----- nvinfo : EIATTR_SPARSE_MMA_MASK
	.align		4
.L_149:
        /*0088*/ 	.byte	0x03, 0x50
        /*008a*/ 	.short	0x0000


	//----- nvinfo : EIATTR_MAXREG_COUNT
	.align		4
        /*008c*/ 	.byte	0x03, 0x1b
        /*008e*/ 	.short	0x00ff


	//----- nvinfo : EIATTR_NUM_BARRIERS
	.align		4
        /*0090*/ 	.byte	0x02, 0x4c
        /*0092*/ 	.byte	0x01
	.zero		1


	//----- nvinfo : EIATTR_MERCURY_ISA_VERSION
	.align		4
        /*0094*/ 	.byte	0x03, 0x5f
        /*0096*/ 	.short	0x0101


	//----- nvinfo : EIATTR_VRC_CTA_INIT_COUNT
	.align		4
        /*0098*/ 	.byte	0x02, 0x4a
	.zero		1
	.zero		1


	//----- nvinfo : EIATTR_EXIT_INSTR_OFFSETS
	.align		4
        /*009c*/ 	.byte	0x04, 0x1c
        /*009e*/ 	.short	(.L_151 - .L_150)


	//   ....[0]....
.L_150:
        /*00a0*/ 	.word	0x00000410


	//----- nvinfo : EIATTR_CBANK_PARAM_SIZE
	.align		4
.L_151:
        /*00a4*/ 	.byte	0x03, 0x19
        /*00a6*/ 	.short	0x0028


	//----- nvinfo : EIATTR_PARAM_CBANK
	.align		4
        /*00a8*/ 	.byte	0x04, 0x0a
        /*00aa*/ 	.short	(.L_153 - .L_152)
	.align		4
.L_152:
        /*00ac*/ 	.word	index@(.nv.constant0._Z23heat_diffusion_2step_d1PfS_iiffff)
        /*00b0*/ 	.short	0x0380
        /*00b2*/ 	.short	0x0028


	//----- nvinfo : EIATTR_SW_WAR
	.align		4
.L_153:
        /*00b4*/ 	.byte	0x04, 0x36
        /*00b6*/ 	.short	(.L_155 - .L_154)
.L_154:
        /*00b8*/ 	.word	0x00000008
.L_155:


//--------------------- .nv.info._Z23heat_diffusion_2step_d0PfS_iiffff --------------------------
	.section	.nv.info._Z23heat_diffusion_2step_d0PfS_iiffff,"",@"SHT_CUDA_INFO"
	.sectionflags	@""
	.align	4


	//----- nvinfo : EIATTR_CUDA_API_VERSION
	.align		4
        /*0000*/ 	.byte	0x04, 0x37
        /*0002*/ 	.short	(.L_157 - .L_156)
.L_156:
        /*0004*/ 	.word	0x00000082


	//----- nvinfo : EIATTR_KPARAM_INFO
	.align		4
.L_157:
        /*0008*/ 	.byte	0x04, 0x17
        /*000a*/ 	.short	(.L_159 - .L_158)
.L_158:
        /*000c*/ 	.word	0x00000000
        /*0010*/ 	.short	0x0007
        /*0012*/ 	.short	0x0024
        /*0014*/ 	.byte	0x00, 0xf0, 0x11, 0x00


	//----- nvinfo : EIATTR_KPARAM_INFO
	.align		4
.L_159:
        /*0018*/ 	.byte	0x04, 0x17
        /*001a*/ 	.short	(.L_161 - .L_160)
.L_160:
        /*001c*/ 	.word	0x00000000
        /*0020*/ 	.short	0x0006
        /*0022*/ 	.short	0x0020
        /*0024*/ 	.byte	0x00, 0xf0, 0x11, 0x00


	//----- nvinfo : EIATTR_KPARAM_INFO
	.align		4
.L_161:
        /*0028*/ 	.byte	0x04, 0x17
        /*002a*/ 	.short	(.L_163 - .L_162)
.L_162:
        /*002c*/ 	.word	0x00000000
        /*0030*/ 	.short	0x0005
        /*0032*/ 	.short	0x001c
        /*0034*/ 	.byte	0x00, 0xf0, 0x11, 0x00


	//----- nvinfo : EIATTR_KPARAM_INFO
	.align		4
.L_163:
        /*0038*/ 	.byte	0x04, 0x17
        /*003a*/ 	.short	(.L_165 - .L_164)
.L_164:
        /*003c*/ 	.word	0x00000000
        /*0040*/ 	.short	0x0004
        /*0042*/ 	.short	0x0018
        /*0044*/ 	.byte	0x00, 0xf0, 0x11, 0x00


	//----- nvinfo : EIATTR_KPARAM_INFO
	.align		4
.L_165:
        /*0048*/ 	.byte	0x04, 0x17
        /*004a*/ 	.short	(.L_167 - .L_166)
.L_166:
        /*004c*/ 	.word	0x00000000
        /*0050*/ 	.short	0x0003
        /*0052*/ 	.short	0x0014
        /*0054*/ 	.byte	0x00, 0xf0, 0x11, 0x00


	//----- nvinfo : EIATTR_KPARAM_INFO
	.align		4
.L_167:
        /*0058*/ 	.byte	0x04, 0x17
        /*005a*/ 	.short	(.L_169 - .L_168)
.L_168:
        /*005c*/ 	.word	0x00000000
        /*0060*/ 	.short	0x0002
        /*0062*/ 	.short	0x0010
        /*0064*/ 	.byte	0x00, 0xf0, 0x11, 0x00


	//----- nvinfo : EIATTR_KPARAM_INFO
	.align		4
.L_169:
        /*0068*/ 	.byte	0x04, 0x17
        /*006a*/ 	.short	(.L_171 - .L_170)
.L_170:
        /*006c*/ 	.word	0x00000000
        /*0070*/ 	.short	0x0001
        /*0072*/ 	.short	0x0008
        /*0074*/ 	.byte	0x00, 0xf5, 0x21, 0x00


	//----- nvinfo : EIATTR_KPARAM_INFO
	.align		4
.L_171:
        /*0078*/ 	.byte	0x04, 0x17
        /*007a*/ 	.short	(.L_173 - .L_172)
.L_172:
        /*007c*/ 	.word	0x00000000
        /*0080*/ 	.short	0x0000
        /*0082*/ 	.short	0x0000
        /*0084*/ 	.byte	0x00, 0xf5, 0x21, 0x00


	//----- nvinfo : EIATTR_SPARSE_MMA_MASK
	.align		4
.L_173:
        /*0088*/ 	.byte	0x03, 0x50
        /*008a*/ 	.short	0x0000


	//----- nvinfo : EIATTR_MAXREG_COUNT
	.align		4
        /*008c*/ 	.byte	0x03, 0x1b
        /*008e*/ 	.short	0x00ff


	//----- nvinfo : EIATTR_NUM_BARRIERS
	.align		4
        /*0090*/ 	.byte	0x02, 0x4c
        /*0092*/ 	.byte	0x01
	.zero		1


	//----- nvinfo : EIATTR_MERCURY_ISA_VERSION
	.align		4
        /*0094*/ 	.byte	0x03, 0x5f
        /*0096*/ 	.short	0x0101


	//----- nvinfo : EIATTR_VRC_CTA_INIT_COUNT
	.align		4
        /*0098*/ 	.byte	0x02, 0x4a
	.zero		1
	.zero		1


	//----- nvinfo : EIATTR_EXIT_INSTR_OFFSETS
	.align		4
        /*009c*/ 	.byte	0x04, 0x1c
        /*009e*/ 	.short	(.L_175 - .L_174)


	//   ....[0]....
.L_174:
        /*00a0*/ 	.word	0x00000410


	//----- nvinfo : EIATTR_CBANK_PARAM_SIZE
	.align		4
.L_175:
        /*00a4*/ 	.byte	0x03, 0x19
        /*00a6*/ 	.short	0x0028


	//----- nvinfo : EIATTR_PARAM_CBANK
	.align		4
        /*00a8*/ 	.byte	0x04, 0x0a
        /*00aa*/ 	.short	(.L_177 - .L_176)
	.align		4
.L_176:
        /*00ac*/ 	.word	index@(.nv.constant0._Z23heat_diffusion_2step_d0PfS_iiffff)
        /*00b0*/ 	.short	0x0380
        /*00b2*/ 	.short	0x0028


	//----- nvinfo : EIATTR_SW_WAR
	.align		4
.L_177:
        /*00b4*/ 	.byte	0x04, 0x36
        /*00b6*/ 	.short	(.L_179 - .L_178)
.L_178:
        /*00b8*/ 	.word	0x00000008
.L_179:


//--------------------- .nv.info._Z20heat_diffusion_2stepPfS_iiffff --------------------------
	.section	.nv.info._Z20heat_diffusion_2stepPfS_iiffff,"",@"SHT_CUDA_INFO"
	.sectionflags	@""
	.align	4


	//----- nvinfo : EIATTR_CUDA_API_VERSION
	.align		4
        /*0000*/ 	.byte	0x04, 0x37
        /*0002*/ 	.short	(.L_181 - .L_180)
.L_180:
        /*0004*/ 	.word	0x00000082


	//----- nvinfo : EIATTR_KPARAM_INFO
	.align		4
.L_181:
        /*0008*/ 	.byte	0x04, 0x17
        /*000a*/ 	.short	(.L_183 - .L_182)
.L_182:
        /*000c*/ 	.word	0x00000000
        /*0010*/ 	.short	0x0007
        /*0012*/ 	.short	0x0024
        /*0014*/ 	.byte	0x00, 0xf0, 0x11, 0x00


	//----- nvinfo : EIATTR_KPARAM_INFO
	.align		4
.L_183:
        /*0018*/ 	.byte	0x04, 0x17
        /*001a*/ 	.short	(.L_185 - .L_184)
.L_184:
        /*001c*/ 	.word	0x00000000
        /*0020*/ 	.short	0x0006
        /*0022*/ 	.short	0x0020
        /*0024*/ 	.byte	0x00, 0xf0, 0x11, 0x00


	//----- nvinfo : EIATTR_KPARAM_INFO
	.align		4
.L_185:
        /*0028*/ 	.byte	0x04, 0x17
        /*002a*/ 	.short	(.L_187 - .L_186)
.L_186:
        /*002c*/ 	.word	0x00000000
        /*0030*/ 	.short	0x0005
        /*0032*/ 	.short	0x001c
        /*0034*/ 	.byte	0x00, 0xf0, 0x11, 0x00


	//----- nvinfo : EIATTR_KPARAM_INFO
	.align		4
.L_187:
        /*0038*/ 	.byte	0x04, 0x17
        /*003a*/ 	.short	(.L_189 - .L_188)
.L_188:
        /*003c*/ 	.word	0x00000000
        /*0040*/ 	.short	0x0004
        /*0042*/ 	.short	0x0018
        /*0044*/ 	.byte	0x00, 0xf0, 0x11, 0x00


	//----- nvinfo : EIATTR_KPARAM_INFO
	.align		4
.L_189:
        /*0048*/ 	.byte	0x04, 0x17
        /*004a*/ 	.short	(.L_191 - .L_190)
.L_190:
        /*004c*/ 	.word	0x00000000
        /*0050*/ 	.short	0x0003
        /*0052*/ 	.short	0x0014
        /*0054*/ 	.byte	0x00, 0xf0, 0x11, 0x00


	//----- nvinfo : EIATTR_KPARAM_INFO
	.align		4
.L_191:
        /*0058*/ 	.byte	0x04, 0x17
        /*005a*/ 	.short	(.L_193 - .L_192)
.L_192:
        /*005c*/ 	.word	0x00000000
        /*0060*/ 	.short	0x0002
        /*0062*/ 	.short	0x0010
        /*0064*/ 	.byte	0x00, 0xf0, 0x11, 0x00


	//----- nvinfo : EIATTR_KPARAM_INFO
	.align		4
.L_193:
        /*0068*/ 	.byte	0x04, 0x17
        /*006a*/ 	.short	(.L_195 - .L_194)
.L_194:
        /*006c*/ 	.word	0x00000000
        /*0070*/ 	.short	0x0001
        /*0072*/ 	.short	0x0008
        /*0074*/ 	.byte	0x00, 0xf5, 0x21, 0x00


	//----- nvinfo : EIATTR_KPARAM_INFO
	.align		4
.L_195:
        /*0078*/ 	.byte	0x04, 0x17
        /*007a*/ 	.short	(.L_197 - .L_196)
.L_196:
        /*007c*/ 	.word	0x00000000
        /*0080*/ 	.short	0x0000
        /*0082*/ 	.short	0x0000
        /*0084*/ 	.byte	0x00, 0xf5, 0x21, 0x00


	//----- nvinfo : EIATTR_SPARSE_MMA_MASK
	.align		4
.L_197:
        /*0088*/ 	.byte	0x03, 0x50
        /*008a*/ 	.short	0x0000


	//----- nvinfo : EIATTR_MAXREG_COUNT
	.align		4
        /*008c*/ 	.byte	0x03, 0x1b
        /*008e*/ 	.short	0x00ff


	//----- nvinfo : EIATTR_NUM_BARRIERS
	.align		4
        /*0090*/ 	.byte	0x02, 0x4c
        /*0092*/ 	.byte	0x01
	.zero		1


	//----- nvinfo : EIATTR_MERCURY_ISA_VERSION
	.align		4
        /*0094*/ 	.byte	0x03, 0x5f
        /*0096*/ 	.short	0x0101


	//----- nvinfo : EIATTR_VRC_CTA_INIT_COUNT
	.align		4
        /*0098*/ 	.byte	0x02, 0x4a
	.zero		1
	.zero		1


	//----- nvinfo : EIATTR_EXIT_INSTR_OFFSETS
	.align		4
        /*009c*/ 	.byte	0x04, 0x1c
        /*009e*/ 	.short	(.L_199 - .L_198)


	//   ....[0]....
.L_198:
        /*00a0*/ 	.word	0x000003f0


	//----- nvinfo : EIATTR_CBANK_PARAM_SIZE
	.align		4
.L_199:
        /*00a4*/ 	.byte	0x03, 0x19
        /*00a6*/ 	.short	0x0028


	//----- nvinfo : EIATTR_PARAM_CBANK
	.align		4
        /*00a8*/ 	.byte	0x04, 0x0a
        /*00aa*/ 	.short	(.L_201 - .L_200)
	.align		4
.L_200:
        /*00ac*/ 	.word	index@(.nv.constant0._Z20heat_diffusion_2stepPfS_iiffff)
        /*00b0*/ 	.short	0x0380
        /*00b2*/ 	.short	0x0028


	//----- nvinfo : EIATTR_SW_WAR
	.align		4
.L_201:
        /*00b4*/ 	.byte	0x04, 0x36
        /*00b6*/ 	.short	(.L_203 - .L_202)
.L_202:
        /*00b8*/ 	.word	0x00000008
.L_203:


//--------------------- .nv.callgraph             --------------------------
	.section	.nv.callgraph,"",@"SHT_CUDA_CALLGRAPH"
	.align	4
	.sectionentsize	8
	.align		4
        /*0000*/ 	.word	0x00000000
	.align		4
        /*0004*/ 	.word	0xffffffff
	.align		4
        /*0008*/ 	.word	0x00000000
	.align		4
        /*000c*/ 	.word	0xfffffffe
	.align		4
        /*0010*/ 	.word	0x00000000
	.align		4
        /*0014*/ 	.word	0xfffffffd
	.align		4
        /*0018*/ 	.word	0x00000000
	.align		4
        /*001c*/ 	.word	0xfffffffc


//--------------------- .text._Z22initialize_grid_kernelPfiffi --------------------------
	.section	.text._Z22initialize_grid_kernelPfiffi,"ax",@progbits
	.align	128
        .global         _Z22initialize_grid_kernelPfiffi
        .type           _Z22initialize_grid_kernelPfiffi,@function
        .size           _Z22initialize_grid_kernelPfiffi,(.L_x_7 - _Z22initialize_grid_kernelPfiffi)
        .other          _Z22initialize_grid_kernelPfiffi,@"STO_CUDA_ENTRY STV_DEFAULT"
_Z22initialize_grid_kernelPfiffi:
.text._Z22initialize_grid_kernelPfiffi:
[----:B------:R-:W-:Y:S01]  /*0000*/  LDC R1, c[0x0][0x37c] ;  /* 0x0000df00ff017b82 */ /* 0x000fe20000000800 */
[----:B------:R-:W0:Y:S07]  /*0010*/  S2R R3, SR_TID.Y ;  /* 0x0000000000037919 */ /* 0x000e2e0000002200 */
[----:B------:R-:W0:Y:S01]  /*0020*/  S2UR UR5, SR_CTAID.Y ;  /* 0x00000000000579c3 */ /* 0x000e220000002600 */
[----:B------:R-:W1:Y:S01]  /*0030*/  LDCU UR7, c[0x0][0x388] ;  /* 0x00007100ff0777ac */ /* 0x000e620008000800 */
[----:B------:R-:W2:Y:S06]  /*0040*/  S2R R2, SR_TID.X ;  /* 0x0000000000027919 */ /* 0x000eac0000002100 */
[----:B------:R-:W0:Y:S08]  /*0050*/  LDC R0, c[0x0][0x364] ;  /* 0x0000d900ff007b82 */ /* 0x000e300000000800 */
[----:B------:R-:W2:Y:S01]  /*0060*/  S2UR UR6, SR_CTAID.X ;  /* 0x00000000000679c3 */ /* 0x000ea20000002500 */
[----:B-1----:R-:W-:-:S07]  /*0070*/  USHF.R.S32.HI UR4, URZ, 0x1, UR7 ;  /* 0x00000001ff047899 */ /* 0x002fce0008011407 */
[----:B------:R-:W2:Y:S01]  /*0080*/  LDC R5, c[0x0][0x360] ;  /* 0x0000d800ff057b82 */ /* 0x000ea20000000800 */
[----:B0-----:R-:W-:-:S05]  /*0090*/  IMAD R0, R0, UR5, R3 ;  /* 0x0000000500007c24 */ /* 0x001fca000f8e0203 */
[----:B------:R-:W-:Y:S01]  /*00a0*/  ISETP.GE.AND P0, PT, R0, UR4, PT ;  /* 0x0000000400007c0c */ /* 0x000fe2000bf06270 */
[----:B--2---:R-:W-:-:S05]  /*00b0*/  IMAD R5, R5, UR6, R2 ;  /* 0x0000000605057c24 */ /* 0x004fca000f8e0202 */
[----:B------:R-:W-:-:S13]  /*00c0*/  ISETP.GE.OR P0, PT, R5, UR7, P0 ;  /* 0x0000000705007c0c */ /* 0x000fda0008706670 */
[----:B------:R-:W-:Y:S05]  /*00d0*/  @P0 EXIT ;  /* 0x000000000000094d */ /* 0x000fea0003800000 */
[----:B------:R-:W0:Y:S01]  /*00e0*/  LDCU UR4, c[0x0][0x394] ;  /* 0x00007280ff0477ac */ /* 0x000e220008000800 */
[----:B------:R-:W1:Y:S01]  /*00f0*/  LDC R7, c[0x0][0x38c] ;  /* 0x0000e300ff077b82 */ /* 0x000e620000000800 */
[----:B------:R-:W-:-:S07]  /*0100*/  IMAD R5, R0, UR7, R5 ;  /* 0x0000000700057c24 */ /* 0x000fce000f8e0205 */
[----:B------:R-:W2:Y:S01]  /*0110*/  LDC.64 R2, c[0x0][0x380] ;  /* 0x0000e000ff027b82 */ /* 0x000ea20000000a00 */
[----:B0-----:R-:W-:Y:S01]  /*0120*/  LOP3.LUT P0, RZ, R0, UR4, RZ, 0xfc, !PT ;  /* 0x0000000400ff7c12 */ /* 0x001fe2000f80fcff */
[----:B------:R-:W0:-:S12]  /*0130*/  LDCU.64 UR4, c[0x0][0x358] ;  /* 0x00006b00ff0477ac */ /* 0x000e180008000a00 */
[----:B-1----:R-:W0:Y:S01]  /*0140*/  @P0 LDC R7, c[0x0][0x390] ;  /* 0x0000e400ff070b82 */ /* 0x002e220000000800 */
[----:B--2---:R-:W-:-:S05]  /*0150*/  IMAD.WIDE R2, R5, 0x4, R2 ;  /* 0x0000000405027825 */ /* 0x004fca00078e0202 */
[----:B0-----:R-:W-:Y:S01]  /*0160*/  STG.E desc[UR4][R2.64], R7 ;  /* 0x0000000702007986 */ /* 0x001fe2000c101904 */
[----:B------:R-:W-:Y:S05]  /*0170*/  EXIT ;  /* 0x000000000000794d */ /* 0x000fea0003800000 */
.L_x_0:
[----:B------:R-:W-:-:S00]  /*0180*/  BRA `(.L_x_0) ;  /* 0xfffffffc00fc7947 */ /* 0x000fc0000383ffff */
[----:B------:R-:W-:-:S00]  /*0190*/  NOP ;  /* 0x0000000000007918 */ /* 0x000fc00000000000 */
        /* <DEDUP_REMOVED lines=14> */
.L_x_7:


//--------------------- .text._Z22heat_diffusion_step_d1PfS_iiffff --------------------------
	.section	.text._Z22heat_diffusion_step_d1PfS_iiffff,"ax",@progbits
	.align	128
        .global         _Z22heat_diffusion_step_d1PfS_iiffff
        .type           _Z22heat_diffusion_step_d1PfS_iiffff,@function
        .size           _Z22heat_diffusion_step_d1PfS_iiffff,(.L_x_8 - _Z22heat_diffusion_step_d1PfS_iiffff)
        .other          _Z22heat_diffusion_step_d1PfS_iiffff,@"STO_CUDA_ENTRY STV_DEFAULT"
_Z22heat_diffusion_step_d1PfS_iiffff:
.text._Z22heat_diffusion_step_d1PfS_iiffff:
[----:B------:R-:W-:Y:S01]  /*0000*/  LDC R1, c[0x0][0x37c] ;  /* 0x0000df00ff017b82 */ /* 0x000fe20000000800 */
[----:B------:R-:W0:Y:S07]  /*0010*/  S2R R2, SR_TID.X ;  /* 0x0000000000027919 */ /* 0x000e2e0000002100 */
[----:B------:R-:W1:Y:S01]  /*0020*/  S2UR UR4, SR_CTAID.Y ;  /* 0x00000000000479c3 */ /* 0x000e620000002600 */
[----:B------:R-:W2:Y:S01]  /*0030*/  LDCU UR7, c[0x0][0x390] ;  /* 0x00007200ff0777ac */ /* 0x000ea20008000800 */
[----:B------:R-:W3:Y:S01]  /*0040*/  S2R R6, SR_TID.Y ;  /* 0x0000000000067919 */ /* 0x000ee20000002200 */
[----:B------:R-:W4:Y:S05]  /*0050*/  LDCU.64 UR8, c[0x0][0x358] ;  /* 0x00006b00ff0877ac */ /* 0x000f2a0008000a00 */
[----:B------:R-:W1:Y:S08]  /*0060*/  LDC R3, c[0x0][0x364] ;  /* 0x0000d900ff037b82 */ /* 0x000e700000000800 */
[----:B------:R-:W0:Y:S01]  /*0070*/  S2UR UR5, SR_CTAID.X ;  /* 0x00000000000579c3 */ /* 0x000e220000002500 */
[----:B--2---:R-:W-:-:S07]  /*0080*/  UIADD3 UR6, UPT, UPT, UR7, -0x1, URZ ;  /* 0xffffffff07067890 */ /* 0x004fce000fffe0ff */
[----:B------:R-:W0:Y:S01]  /*0090*/  LDC R15, c[0x0][0x360] ;  /* 0x0000d800ff0f7b82 */ /* 0x000e220000000800 */
[C---:B-1----:R-:W-:Y:S02]  /*00a0*/  IMAD R5, R3.reuse, UR4, RZ ;  /* 0x0000000403057c24 */ /* 0x042fe4000f8e02ff */
[----:B------:R-:W-:Y:S02]  /*00b0*/  VIADD R3, R3, 0xffffffff ;  /* 0xffffffff03037836 */ /* 0x000fe40000000000 */
[----:B---3--:R-:W-:-:S05]  /*00c0*/  IMAD.IADD R7, R5, 0x1, R6 ;  /* 0x0000000105077824 */ /* 0x008fca00078e0206 */
[C---:B------:R-:W-:Y:S02]  /*00d0*/  ISETP.NE.AND P0, PT, R7.reuse, RZ, PT ;  /* 0x000000ff0700720c */ /* 0x040fe40003f05270 */
[----:B------:R-:W-:Y:S02]  /*00e0*/  ISETP.GE.AND P2, PT, R7, UR6, PT ;  /* 0x0000000607007c0c */ /* 0x000fe4000bf46270 */
[C---:B------:R-:W-:Y:S02]  /*00f0*/  ISETP.NE.OR P0, PT, R6.reuse, RZ, !P0 ;  /* 0x000000ff0600720c */ /* 0x040fe40004705670 */
[----:B------:R-:W-:Y:S01]  /*0100*/  ISETP.NE.OR P4, PT, R6, R3, P2 ;  /* 0x000000030600720c */ /* 0x000fe20001785670 */
[----:B0-----:R-:W-:Y:S01]  /*0110*/  IMAD R0, R15, UR5, R2 ;  /* 0x000000050f007c24 */ /* 0x001fe2000f8e0202 */
[----:B------:R-:W0:Y:S01]  /*0120*/  LDCU.64 UR4, c[0x0][0x380] ;  /* 0x00007000ff0477ac */ /* 0x000e220008000a00 */
[----:B------:R-:W-:Y:S02]  /*0130*/  IMAD R3, R7, UR7, RZ ;  /* 0x0000000707037c24 */ /* 0x000fe4000f8e02ff */
[----:B------:R-:W-:Y:S01]  /*0140*/  VIADD R17, R15, 0xffffffff ;  /* 0xffffffff0f117836 */ /* 0x000fe20000000000 */
[----:B------:R-:W-:-:S02]  /*0150*/  VIMNMX R4, PT, PT, R7, R0, !PT ;  /* 0x0000000007047248 */ /* 0x000fc40007fe0100 */
[----:B------:R-:W-:Y:S02]  /*0160*/  ISETP.GE.AND P1, PT, R0, UR6, PT ;  /* 0x0000000600007c0c */ /* 0x000fe4000bf26270 */
[----:B------:R-:W-:Y:S01]  /*0170*/  ISETP.GE.AND P5, PT, R4, UR7, PT ;  /* 0x0000000704007c0c */ /* 0x000fe2000bfa6270 */
[----:B------:R-:W1:Y:S01]  /*0180*/  @!P0 LDC.64 R10, c[0x0][0x380] ;  /* 0x0000e000ff0a8b82 */ /* 0x000e620000000a00 */
[----:B------:R-:W-:Y:S02]  /*0190*/  SHF.R.S32.HI R4, RZ, 0x1f, R0 ;  /* 0x0000001fff047819 */ /* 0x000fe40000011400 */
[C---:B------:R-:W-:Y:S02]  /*01a0*/  IADD3 R14, P6, PT, R0.reuse, R3, RZ ;  /* 0x00000003000e7210 */ /* 0x040fe40007fde0ff */
[----:B------:R-:W-:Y:S02]  /*01b0*/  ISETP.GE.AND P3, PT, R0, 0x1, PT ;  /* 0x000000010000780c */ /* 0x000fe40003f66270 */
[----:B------:R-:W-:Y:S01]  /*01c0*/  ISETP.NE.OR P1, PT, R2, R17, P1 ;  /* 0x000000110200720c */ /* 0x000fe20000f25670 */
[----:B------:R-:W2:Y:S01]  /*01d0*/  @!P4 LDC.64 R8, c[0x0][0x380] ;  /* 0x0000e000ff08cb82 */ /* 0x000ea20000000a00 */
[----:B------:R-:W-:-:S02]  /*01e0*/  LEA.HI.X.SX32 R17, R3, R4, 0x1, P6 ;  /* 0x0000000403117211 */ /* 0x000fc400030f0eff */
[----:B0-----:R-:W-:Y:S02]  /*01f0*/  LEA R4, P6, R14, UR4, 0x2 ;  /* 0x000000040e047c11 */ /* 0x001fe4000f8c10ff */
[----:B------:R-:W-:Y:S02]  /*0200*/  @!P0 IADD3 R19, PT, PT, R7, -0x1, RZ ;  /* 0xffffffff07138810 */ /* 0x000fe40007ffe0ff */
[----:B------:R-:W-:Y:S01]  /*0210*/  ISETP.NE.OR P3, PT, R2, RZ, !P3 ;  /* 0x000000ff0200720c */ /* 0x000fe20005f65670 */
[----:B------:R-:W0:Y:S01]  /*0220*/  @!P5 LDC.64 R12, c[0x0][0x380] ;  /* 0x0000e000ff0cdb82 */ /* 0x000e220000000a00 */
[----:B------:R-:W-:Y:S01]  /*0230*/  @!P4 IADD3 R21, PT, PT, R5, 0x1, R6 ;  /* 0x000000010515c810 */ /* 0x000fe20007ffe006 */
[--C-:B------:R-:W-:Y:S01]  /*0240*/  @!P0 IMAD R19, R19, UR7, R0.reuse ;  /* 0x0000000713138c24 */ /* 0x100fe2000f8e0200 */
[----:B------:R-:W-:Y:S01]  /*0250*/  LEA.HI.X R5, R14, UR5, R17, 0x2, P6 ;  /* 0x000000050e057c11 */ /* 0x000fe2000b0f1411 */
[--C-:B------:R-:W-:Y:S02]  /*0260*/  @!P5 IMAD R17, R7, UR7, R0.reuse ;  /* 0x000000070711dc24 */ /* 0x100fe4000f8e0200 */
[----:B------:R-:W-:-:S02]  /*0270*/  @!P4 IMAD R21, R21, UR7, R0 ;  /* 0x000000071515cc24 */ /* 0x000fc4000f8e0200 */
[----:B-1----:R-:W-:-:S04]  /*0280*/  @!P0 IMAD.WIDE R10, R19, 0x4, R10 ;  /* 0x00000004130a8825 */ /* 0x002fc800078e020a */
[----:B----4-:R-:W3:Y:S01]  /*0290*/  @!P3 LDG.E R19, desc[UR8][R4.64+-0x4] ;  /* 0xfffffc080413b981 */ /* 0x010ee2000c1e1900 */
[----:B--2---:R-:W-:-:S03]  /*02a0*/  @!P4 IMAD.WIDE R8, R21, 0x4, R8 ;  /* 0x000000041508c825 */ /* 0x004fc600078e0208 */
[----:B------:R-:W2:Y:S04]  /*02b0*/  @!P0 LDG.E R11, desc[UR8][R10.64] ;  /* 0x000000080a0b8981 */ /* 0x000ea8000c1e1900 */
[----:B------:R1:W4:Y:S01]  /*02c0*/  @!P1 LDG.E R21, desc[UR8][R4.64+0x4] ;  /* 0x0000040804159981 */ /* 0x000322000c1e1900 */
[----:B0-----:R-:W-:-:S03]  /*02d0*/  @!P5 IMAD.WIDE R12, R17, 0x4, R12 ;  /* 0x00000004110cd825 */ /* 0x001fc600078e020c */
[----:B------:R-:W5:Y:S04]  /*02e0*/  @!P4 LDG.E R8, desc[UR8][R8.64] ;  /* 0x000000080808c981 */ /* 0x000f68000c1e1900 */
[----:B------:R-:W2:Y:S01]  /*02f0*/  @!P5 LDG.E R13, desc[UR8][R12.64] ;  /* 0x000000080c0dd981 */ /* 0x000ea2000c1e1900 */
[----:B------:R-:W0:Y:S01]  /*0300*/  S2UR UR5, SR_CgaCtaId ;  /* 0x00000000000579c3 */ /* 0x000e220000008800 */
[----:B------:R-:W-:Y:S01]  /*0310*/  VIADD R15, R15, 0x2 ;  /* 0x000000020f0f7836 */ /* 0x000fe20000000000 */
[----:B------:R-:W-:-:S03]  /*0320*/  UMOV UR4, 0x400 ;  /* 0x0000040000047882 */ /* 0x000fc60000000000 */
[----:B------:R-:W-:-:S04]  /*0330*/  IMAD R17, R15, R6, R15 ;  /* 0x000000060f117224 */ /* 0x000fc800078e020f */
[----:B------:R-:W-:-:S05]  /*0340*/  IMAD.IADD R2, R17, 0x1, R2 ;  /* 0x0000000111027824 */ /* 0x000fca00078e0202 */
[----:B-1----:R-:W-:Y:S01]  /*0350*/  IADD3 R4, PT, PT, -R15, R2, RZ ;  /* 0x000000020f047210 */ /* 0x002fe20007ffe1ff */
[----:B0-----:R-:W-:-:S06]  /*0360*/  ULEA UR4, UR5, UR4, 0x18 ;  /* 0x0000000405047291 */ /* 0x001fcc000f8ec0ff */
[----:B------:R-:W-:Y:S02]  /*0370*/  LEA R10, R2, UR4, 0x2 ;  /* 0x00000004020a7c11 */ /* 0x000fe4000f8e10ff */
[----:B------:R-:W-:-:S03]  /*0380*/  LEA R2, R4, UR4, 0x2 ;  /* 0x0000000404027c11 */ /* 0x000fc6000f8e10ff */
[----:B------:R-:W-:Y:S01]  /*0390*/  IMAD R15, R15, 0x4, R10 ;  /* 0x000000040f0f7824 */ /* 0x000fe200078e020a */
[----:B------:R-:W-:-:S04]  /*03a0*/  ISETP.EQ.OR P2, PT, R7, RZ, P2 ;  /* 0x000000ff0700720c */ /* 0x000fc80001742670 */
[----:B------:R-:W-:-:S04]  /*03b0*/  ISETP.LT.OR P2, PT, R0, 0x1, P2 ;  /* 0x000000010000780c */ /* 0x000fc80001741670 */
[----:B------:R-:W-:Y:S01]  /*03c0*/  ISETP.GE.OR P2, PT, R0, UR6, P2 ;  /* 0x0000000600007c0c */ /* 0x000fe20009746670 */
[----:B---3--:R0:W-:Y:S04]  /*03d0*/  @!P3 STS [R10], R19 ;  /* 0x000000130a00b388 */ /* 0x0081e80000000800 */
[----:B----4-:R0:W-:Y:S04]  /*03e0*/  @!P1 STS [R10+0x8], R21 ;  /* 0x000008150a009388 */ /* 0x0101e80000000800 */
[----:B--2---:R0:W-:Y:S04]  /*03f0*/  @!P5 STS [R10+0x4], R13 ;  /* 0x0000040d0a00d388 */ /* 0x0041e80000000800 */
[----:B------:R0:W-:Y:S04]  /*0400*/  @!P0 STS [R2+0x4], R11 ;  /* 0x0000040b02008388 */ /* 0x0001e80000000800 */
[----:B-----5:R0:W-:Y:S01]  /*0410*/  @!P4 STS [R15+0x4], R8 ;  /* 0x000004080f00c388 */ /* 0x0201e20000000800 */
[----:B------:R-:W-:Y:S06]  /*0420*/  BAR.SYNC.DEFER_BLOCKING 0x0 ;  /* 0x0000000000007b1d */ /* 0x000fec0000010000 */
[----:B------:R-:W-:Y:S05]  /*0430*/  @P2 EXIT ;  /* 0x000000000000294d */ /* 0x000fea0003800000 */
[----:B------:R-:W1:Y:S01]  /*0440*/  LDCU UR4, c[0x0][0x394] ;  /* 0x00007280ff0477ac */ /* 0x000e620008000800 */
[----:B0-----:R-:W-:Y:S01]  /*0450*/  LDS R8, [R10+0x8] ;  /* 0x000008000a087984 */ /* 0x001fe20000000800 */
[----:B------:R-:W0:Y:S01]  /*0460*/  LDC.64 R4, c[0x0][0x398] ;  /* 0x0000e600ff047b82 */ /* 0x000e220000000a00 */
[----:B------:R-:W-:Y:S02]  /*0470*/  IADD3 R3, PT, PT, R0, R3, RZ ;  /* 0x0000000300037210 */ /* 0x000fe40007ffe0ff */
[----:B------:R-:W2:Y:S04]  /*0480*/  LDS R11, [R10] ;  /* 0x000000000a0b7984 */ /* 0x000ea80000000800 */
[----:B------:R-:W3:Y:S04]  /*0490*/  LDS R15, [R15+0x4] ;  /* 0x000004000f0f7984 */ /* 0x000ee80000000800 */
[----:B------:R4:W5:Y:S04]  /*04a0*/  LDS R13, [R2+0x4] ;  /* 0x00000400020d7984 */ /* 0x0009680000000800 */
[----:B------:R-:W5:Y:S01]  /*04b0*/  LDS R9, [R10+0x4] ;  /* 0x000004000a097984 */ /* 0x000f620000000800 */
[----:B-1----:R-:W-:-:S02]  /*04c0*/  ISETP.GE.AND P0, PT, R7, UR4, PT ;  /* 0x0000000407007c0c */ /* 0x002fc4000bf06270 */
[----:B------:R-:W4:Y:S11]  /*04d0*/  LDC.64 R6, c[0x0][0x388] ;  /* 0x0000e200ff067b82 */ /* 0x000f360000000a00 */
[----:B0-----:R-:W0:Y:S08]  /*04e0*/  @P0 LDC R5, c[0x0][0x3a4] ;  /* 0x0000e900ff050b82 */ /* 0x001e300000000800 */
[----:B------:R-:W1:Y:S01]  /*04f0*/  @P0 LDC R4, c[0x0][0x3a0] ;  /* 0x0000e800ff040b82 */ /* 0x000e620000000800 */
[----:B----4-:R-:W-:-:S04]  /*0500*/  IMAD.WIDE R2, R3, 0x4, R6 ;  /* 0x0000000403027825 */ /* 0x010fc800078e0206 */
[----:B--2---:R-:W-:-:S04]  /*0510*/  FADD R8, R8, R11 ;  /* 0x0000000b08087221 */ /* 0x004fc80000000000 */
[----:B---3--:R-:W-:-:S04]  /*0520*/  FADD R8, R8, R15 ;  /* 0x0000000f08087221 */ /* 0x008fc80000000000 */
[----:B-----5:R-:W-:-:S04]  /*0530*/  FADD R8, R8, R13 ;  /* 0x0000000d08087221 */ /* 0x020fc80000000000 */
[----:B0-----:R-:W-:-:S04]  /*0540*/  FMUL R5, R5, R8 ;  /* 0x0000000805057220 */ /* 0x001fc80000400000 */
[----:B-1----:R-:W-:-:S05]  /*0550*/  FFMA R5, R4, R9, R5 ;  /* 0x0000000904057223 */ /* 0x002fca0000000005 */
[----:B------:R-:W-:Y:S01]  /*0560*/  STG.E desc[UR8][R2.64], R5 ;  /* 0x0000000502007986 */ /* 0x000fe2000c101908 */
[----:B------:R-:W-:Y:S05]  /*0570*/  EXIT ;  /* 0x000000000000794d */ /* 0x000fea0003800000 */
.L_x_1:
        /* <DEDUP_REMOVED lines=16> */
.L_x_8:


//--------------------- .text._Z22heat_diffusion_step_d0PfS_iiffff --------------------------
	.section	.text._Z22heat_diffusion_step_d0PfS_iiffff,"ax",@progbits
	.align	128
        .global         _Z22heat_diffusion_step_d0PfS_iiffff
        .type           _Z22heat_diffusion_step_d0PfS_iiffff,@function
        .size           _Z22heat_diffusion_step_d0PfS_iiffff,(.L_x_9 - _Z22heat_diffusion_step_d0PfS_iiffff)
        .other          _Z22heat_diffusion_step_d0PfS_iiffff,@"STO_CUDA_ENTRY STV_DEFAULT"
_Z22heat_diffusion_step_d0PfS_iiffff:
.text._Z22heat_diffusion_step_d0PfS_iiffff:
        /* <DEDUP_REMOVED lines=88> */
.L_x_2:
        /* <DEDUP_REMOVED lines=16> */
.L_x_9:


//--------------------- .text._Z19heat_diffusion_stepPfS_iiffff --------------------------
	.section	.text._Z19heat_diffusion_stepPfS_iiffff,"ax",@progbits
	.align	128
        .global         _Z19heat_diffusion_stepPfS_iiffff
        .type           _Z19heat_diffusion_stepPfS_iiffff,@function
        .size           _Z19heat_diffusion_stepPfS_iiffff,(.L_x_10 - _Z19heat_diffusion_stepPfS_iiffff)
        .other          _Z19heat_diffusion_stepPfS_iiffff,@"STO_CUDA_ENTRY STV_DEFAULT"
_Z19heat_diffusion_stepPfS_iiffff:
.text._Z19heat_diffusion_stepPfS_iiffff:
        /* <DEDUP_REMOVED lines=88> */
.L_x_3:
        /* <DEDUP_REMOVED lines=16> */
.L_x_10:


//--------------------- .text._Z23heat_diffusion_2step_d1PfS_iiffff --------------------------
	.section	.text._Z23heat_diffusion_2step_d1PfS_iiffff,"ax",@progbits
	.align	128
        .global         _Z23heat_diffusion_2step_d1PfS_iiffff
        .type           _Z23heat_diffusion_2step_d1PfS_iiffff,@function
        .size           _Z23heat_diffusion_2step_d1PfS_iiffff,(.L_x_11 - _Z23heat_diffusion_2step_d1PfS_iiffff)
        .other          _Z23heat_diffusion_2step_d1PfS_iiffff,@"STO_CUDA_ENTRY STV_DEFAULT"
_Z23heat_diffusion_2step_d1PfS_iiffff:
.text._Z23heat_diffusion_2step_d1PfS_iiffff:
        /* <DEDUP_REMOVED lines=9> */
[----:B0-----:R-:W-:Y:S01]  /*0090*/  IMAD R9, R9, UR5, R8 ;  /* 0x0000000509097c24 */ /* 0x001fe2000f8e0208 */
[----:B------:R-:W-:-:S04]  /*00a0*/  UIADD3 UR5, UPT, UPT, UR7, -0x2, URZ ;  /* 0xfffffffe07057890 */ /* 0x000fc8000fffe0ff */
[C---:B------:R-:W-:Y:S02]  /*00b0*/  ISETP.GT.U32.AND P1, PT, R9.reuse, 0x2, PT ;  /* 0x000000020900780c */ /* 0x040fe40003f24070 */
[----:B------:R-:W-:Y:S02]  /*00c0*/  ISETP.GE.AND P3, PT, R9, UR4, PT ;  /* 0x0000000409007c0c */ /* 0x000fe4000bf66270 */
[----:B------:R-:W-:Y:S01]  /*00d0*/  ISETP.LT.U32.AND P1, PT, R8, 0x2, P1 ;  /* 0x000000020800780c */ /* 0x000fe20000f21070 */
[----:B--2---:R-:W-:Y:S01]  /*00e0*/  IMAD R12, R12, UR6, R7 ;  /* 0x000000060c0c7c24 */ /* 0x004fe2000f8e0207 */
[----:B------:R-:W-:-:S04]  /*00f0*/  UIADD3 UR6, UPT, UPT, UR4, -0x2, URZ ;  /* 0xfffffffe04067890 */ /* 0x000fc8000fffe0ff */
[C---:B------:R-:W-:Y:S02]  /*0100*/  ISETP.GT.AND P2, PT, R12.reuse, 0x2, PT ;  /* 0x000000020c00780c */ /* 0x040fe40003f44270 */
[----:B------:R-:W-:Y:S01]  /*0110*/  ISETP.GE.AND P0, PT, R12, UR5, PT ;  /* 0x000000050c007c0c */ /* 0x000fe2000bf06270 */
[----:B------:R-:W0:Y:S01]  /*0120*/  LDCU.64 UR4, c[0x0][0x358] ;  /* 0x00006b00ff0477ac */ /* 0x000e220008000a00 */
[----:B------:R-:W-:Y:S02]  /*0130*/  ISETP.GE.AND P4, PT, R9, UR6, PT ;  /* 0x0000000609007c0c */ /* 0x000fe4000bf86270 */
[C---:B------:R-:W-:Y:S02]  /*0140*/  ISETP.LT.U32.AND P2, PT, R7.reuse, 0x2, P2 ;  /* 0x000000020700780c */ /* 0x040fe40001741070 */
[----:B------:R-:W-:Y:S02]  /*0150*/  ISETP.LT.U32.OR P0, PT, R7, 0xe, P0 ;  /* 0x0000000e0700780c */ /* 0x000fe40000701470 */
[----:B------:R-:W-:-:S02]  /*0160*/  ISETP.LT.U32.OR P4, PT, R8, 0xe, P4 ;  /* 0x0000000e0800780c */ /* 0x000fc40002781470 */
[----:B------:R-:W-:Y:S02]  /*0170*/  ISETP.GE.OR P3, PT, R12, UR7, P3 ;  /* 0x000000070c007c0c */ /* 0x000fe40009f66670 */
[----:B------:R-:W-:Y:S02]  /*0180*/  PLOP3.LUT P0, PT, P2, P0, PT, 0x8, 0x80 ;  /* 0x000000000080781c */ /* 0x000fe40001700170 */
[----:B------:R-:W-:-:S09]  /*0190*/  PLOP3.LUT P1, PT, P1, P4, PT, 0x8, 0x80 ;  /* 0x000000000080781c */ /* 0x000fd20000f28170 */
[----:B------:R-:W1:Y:S01]  /*01a0*/  @!P3 LDC.64 R10, c[0x0][0x380] ;  /* 0x0000e000ff0abb82 */ /* 0x000e620000000a00 */
[----:B------:R-:W-:Y:S01]  /*01b0*/  @!P3 IMAD R13, R9, UR7, R12 ;  /* 0x00000007090dbc24 */ /* 0x000fe2000f8e020c */
[----:B------:R-:W-:Y:S01]  /*01c0*/  @!P0 ISETP.GE.U32.AND P2, PT, R7, 0x2, PT ;  /* 0x000000020700880c */ /* 0x000fe20003f46070 */
[----:B------:R-:W-:Y:S01]  /*01d0*/  @!P0 IMAD.MOV.U32 R6, RZ, RZ, -0x2 ;  /* 0xfffffffeff068424 */ /* 0x000fe200078e00ff */
[----:B------:R-:W-:Y:S01]  /*01e0*/  @!P1 ISETP.GE.U32.AND P4, PT, R8, 0x2, PT ;  /* 0x000000020800980c */ /* 0x000fe20003f86070 */
[----:B------:R-:W-:-:S03]  /*01f0*/  @!P1 IMAD.MOV.U32 R0, RZ, RZ, -0x2 ;  /* 0xfffffffeff009424 */ /* 0x000fc600078e00ff */
[----:B------:R-:W2:Y:S01]  /*0200*/  @!P0 LDC.64 R4, c[0x0][0x380] ;  /* 0x0000e000ff048b82 */ /* 0x000ea20000000a00 */
[----:B------:R-:W-:Y:S02]  /*0210*/  @!P0 SEL R6, R6, 0x2, !P2 ;  /* 0x0000000206068807 */ /* 0x000fe40005000000 */
[----:B------:R-:W-:-:S03]  /*0220*/  @!P1 SEL R0, R0, 0x2, !P4 ;  /* 0x0000000200009807 */ /* 0x000fc60006000000 */
[----:B------:R-:W-:Y:S02]  /*0230*/  @!P0 IMAD.IADD R14, R12, 0x1, R6 ;  /* 0x000000010c0e8824 */ /* 0x000fe400078e0206 */
[----:B------:R-:W3:Y:S01]  /*0240*/  @!P1 LDC.64 R2, c[0x0][0x380] ;  /* 0x0000e000ff029b82 */ /* 0x000ee20000000a00 */
[C---:B------:R-:W-:Y:S02]  /*0250*/  @!P1 IMAD.IADD R15, R9.reuse, 0x1, R0 ;  /* 0x00000001090f9824 */ /* 0x040fe400078e0200 */
[----:B------:R-:W-:Y:S02]  /*0260*/  @!P0 IMAD R9, R9, UR7, R14 ;  /* 0x0000000709098c24 */ /* 0x000fe4000f8e020e */
[----:B------:R-:W-:Y:S02]  /*0270*/  @!P1 IMAD R15, R15, UR7, R12 ;  /* 0x000000070f0f9c24 */ /* 0x000fe4000f8e020c */
[----:B-1----:R-:W-:-:S06]  /*0280*/  @!P3 IMAD.WIDE R10, R13, 0x4, R10 ;  /* 0x000000040d0ab825 */ /* 0x002fcc00078e020a */
[----:B0-----:R-:W4:Y:S01]  /*0290*/  @!P3 LDG.E R10, desc[UR4][R10.64] ;  /* 0x000000040a0ab981 */ /* 0x001f22000c1e1900 */
[----:B--2---:R-:W-:-:S06]  /*02a0*/  @!P0 IMAD.WIDE R4, R9, 0x4, R4 ;  /* 0x0000000409048825 */ /* 0x004fcc00078e0204 */
[----:B------:R0:W2:Y:S01]  /*02b0*/  @!P0 LDG.E R4, desc[UR4][R4.64] ;  /* 0x0000000404048981 */ /* 0x0000a2000c1e1900 */
[----:B---3--:R-:W-:-:S06]  /*02c0*/  @!P1 IMAD.WIDE R2, R15, 0x4, R2 ;  /* 0x000000040f029825 */ /* 0x008fcc00078e0202 */
[----:B------:R1:W3:Y:S01]  /*02d0*/  @!P1 LDG.E R2, desc[UR4][R2.64] ;  /* 0x0000000402029981 */ /* 0x0002e2000c1e1900 */
[----:B------:R-:W5:Y:S01]  /*02e0*/  @!P3 S2R R12, SR_CgaCtaId ;  /* 0x00000000000cb919 */ /* 0x000f620000008800 */
[----:B------:R-:W0:Y:S01]  /*02f0*/  @!P0 S2R R14, SR_CgaCtaId ;  /* 0x00000000000e8919 */ /* 0x000e220000008800 */
[----:B------:R-:W1:Y:S01]  /*0300*/  @!P1 S2R R16, SR_CgaCtaId ;  /* 0x0000000000109919 */ /* 0x000e620000008800 */
[----:B------:R-:W-:Y:S01]  /*0310*/  @!P3 MOV R9, 0x400 ;  /* 0x000004000009b802 */ /* 0x000fe20000000f00 */
[----:B------:R-:W-:Y:S01]  /*0320*/  IMAD R7, R8, 0x14, R7 ;  /* 0x0000001408077824 */ /* 0x000fe200078e0207 */
[----:B------:R-:W-:-:S03]  /*0330*/  @!P0 MOV R13, 0x400 ;  /* 0x00000400000d8802 */ /* 0x000fc60000000f00 */
[C---:B------:R-:W-:Y:S02]  /*0340*/  @!P0 IMAD.IADD R6, R7.reuse, 0x1, R6 ;  /* 0x0000000107068824 */ /* 0x040fe400078e0206 */
[----:B------:R-:W-:Y:S01]  /*0350*/  @!P1 IMAD R0, R0, 0x14, R7 ;  /* 0x0000001400009824 */ /* 0x000fe200078e0207 */
[----:B-----5:R-:W-:Y:S02]  /*0360*/  @!P3 LEA R8, R12, R9, 0x18 ;  /* 0x000000090c08b211 */ /* 0x020fe400078ec0ff */
[----:B------:R-:W-:Y:S02]  /*0370*/  @!P1 MOV R9, 0x400 ;  /* 0x0000040000099802 */ /* 0x000fe40000000f00 */
[----:B0-----:R-:W-:Y:S01]  /*0380*/  @!P0 LEA R13, R14, R13, 0x18 ;  /* 0x0000000d0e0d8211 */ /* 0x001fe200078ec0ff */
[----:B------:R-:W-:Y:S01]  /*0390*/  @!P3 IMAD R7, R7, 0x4, R8 ;  /* 0x000000040707b824 */ /* 0x000fe200078e0208 */
[----:B-1----:R-:W-:-:S03]  /*03a0*/  @!P1 LEA R5, R16, R9, 0x18 ;  /* 0x0000000910059211 */ /* 0x002fc600078ec0ff */
[----:B------:R-:W-:Y:S02]  /*03b0*/  @!P0 IMAD R3, R6, 0x4, R13 ;  /* 0x0000000406038824 */ /* 0x000fe400078e020d */
[----:B------:R-:W-:Y:S01]  /*03c0*/  @!P1 IMAD R5, R0, 0x4, R5 ;  /* 0x0000000400059824 */ /* 0x000fe200078e0205 */
[----:B----4-:R-:W-:Y:S04]  /*03d0*/  @!P3 STS [R7+0xa8], R10 ;  /* 0x0000a80a0700b388 */ /* 0x010fe80000000800 */
[----:B--2---:R-:W-:Y:S04]  /*03e0*/  @!P0 STS [R3+0xa8], R4 ;  /* 0x0000a80403008388 */ /* 0x004fe80000000800 */
[----:B---3--:R-:W-:Y:S01]  /*03f0*/  @!P1 STS [R5+0xa8], R2 ;  /* 0x0000a80205009388 */ /* 0x008fe20000000800 */
[----:B------:R-:W-:Y:S06]  /*0400*/  BAR.SYNC.DEFER_BLOCKING 0x0 ;  /* 0x0000000000007b1d */ /* 0x000fec0000010000 */
[----:B------:R-:W-:Y:S05]  /*0410*/  EXIT ;  /* 0x000000000000794d */ /* 0x000fea0003800000 */
.L_x_4:
        /* <DEDUP_REMOVED lines=14> */
.L_x_11:


//--------------------- .text._Z23heat_diffusion_2step_d0PfS_iiffff --------------------------
	.section	.text._Z23heat_diffusion_2step_d0PfS_iiffff,"ax",@progbits
	.align	128
        .global         _Z23heat_diffusion_2step_d0PfS_iiffff
        .type           _Z23heat_diffusion_2step_d0PfS_iiffff,@function
        .size           _Z23heat_diffusion_2step_d0PfS_iiffff,(.L_x_12 - _Z23heat_diffusion_2step_d0PfS_iiffff)
        .other          _Z23heat_diffusion_2step_d0PfS_iiffff,@"STO_CUDA_ENTRY STV_DEFAULT"
_Z23heat_diffusion_2step_d0PfS_iiffff:
.text._Z23heat_diffusion_2step_d0PfS_iiffff:
        /* <DEDUP_REMOVED lines=66> */
.L_x_5:
        /* <DEDUP_REMOVED lines=14> */
.L_x_12:


//--------------------- .text._Z20heat_diffusion_2stepPfS_iiffff --------------------------
	.section	.text._Z20heat_diffusion_2stepPfS_iiffff,"ax",@progbits
	.align	128
        .global         _Z20heat_diffusion_2stepPfS_iiffff
        .type           _Z20heat_diffusion_2stepPfS_iiffff,@function
        .size           _Z20heat_diffusion_2stepPfS_iiffff,(.L_x_13 - _Z20heat_diffusion_2stepPfS_iiffff)
        .other          _Z20heat_diffusion_2stepPfS_iiffff,@"STO_CUDA_ENTRY STV_DEFAULT"
_Z20heat_diffusion_2stepPfS_iiffff:
.text._Z20heat_diffusion_2stepPfS_iiffff:
[----:B------:R-:W-:Y:S01]  /*0000*/  LDC R1, c[0x0][0x37c] ;  /* 0x0000df00ff017b82 */ /* 0x000fe20000000800 */
[----:B------:R-:W0:Y:S07]  /*0010*/  S2R R8, SR_TID.X ;  /* 0x0000000000087919 */ /* 0x000e2e0000002100 */
[----:B------:R-:W1:Y:S01]  /*0020*/  LDC R0, c[0x0][0x364] ;  /* 0x0000d900ff007b82 */ /* 0x000e620000000800 */
[----:B------:R-:W2:Y:S01]  /*0030*/  LDCU UR7, c[0x0][0x390] ;  /* 0x00007200ff0777ac */ /* 0x000ea20008000800 */
[----:B------:R-:W1:Y:S06]  /*0040*/  S2R R7, SR_TID.Y ;  /* 0x0000000000077919 */ /* 0x000e6c0000002200 */
[----:B------:R-:W0:Y:S08]  /*0050*/  S2UR UR6, SR_CTAID.X ;  /* 0x00000000000679c3 */ /* 0x000e300000002500 */
[----:B------:R-:W0:Y:S01]  /*0060*/  LDC R3, c[0x0][0x360] ;  /* 0x0000d800ff037b82 */ /* 0x000e220000000800 */
[----:B--2---:R-:W-:-:S07]  /*0070*/  UIADD3 UR4, UPT, UPT, UR7, -0x2, URZ ;  /* 0xfffffffe07047890 */ /* 0x004fce000fffe0ff */
[----:B------:R-:W1:Y:S01]  /*0080*/  S2UR UR5, SR_CTAID.Y ;  /* 0x00000000000579c3 */ /* 0x000e620000002600 */
[----:B0-----:R-:W-:-:S05]  /*0090*/  IMAD R12, R3, UR6, R8 ;  /* 0x00000006030c7c24 */ /* 0x001fca000f8e0208 */
[C---:B------:R-:W-:Y:S02]  /*00a0*/  ISETP.GT.AND P1, PT, R12.reuse, 0x2, PT ;  /* 0x000000020c00780c */ /* 0x040fe40003f24270 */
[----:B------:R-:W-:Y:S01]  /*00b0*/  ISETP.GE.AND P2, PT, R12, UR4, PT ;  /* 0x000000040c007c0c */ /* 0x000fe2000bf46270 */
[----:B-1----:R-:W-:Y:S01]  /*00c0*/  IMAD R9, R0, UR5, R7 ;  /* 0x0000000500097c24 */ /* 0x002fe2000f8e0207 */
[C---:B------:R-:W-:Y:S02]  /*00d0*/  ISETP.LT.U32.AND P1, PT, R8.reuse, 0x2, P1 ;  /* 0x000000020800780c */ /* 0x040fe40000f21070 */
[----:B------:R-:W-:Y:S02]  /*00e0*/  ISETP.LT.U32.OR P2, PT, R8, 0xe, P2 ;  /* 0x0000000e0800780c */ /* 0x000fe40001741470 */
[C---:B------:R-:W-:Y:S02]  /*00f0*/  ISETP.GT.U32.AND P0, PT, R9.reuse, 0x2, PT ;  /* 0x000000020900780c */ /* 0x040fe40003f04070 */
[C---:B------:R-:W-:Y:S01]  /*0100*/  ISETP.GE.AND P3, PT, R9.reuse, UR4, PT ;  /* 0x0000000409007c0c */ /* 0x040fe2000bf66270 */
[----:B------:R-:W0:Y:S01]  /*0110*/  LDCU.64 UR4, c[0x0][0x358] ;  /* 0x00006b00ff0477ac */ /* 0x000e220008000a00 */
[----:B------:R-:W-:-:S02]  /*0120*/  VIMNMX R0, PT, PT, R9, R12, !PT ;  /* 0x0000000c09007248 */ /* 0x000fc40007fe0100 */
[C---:B------:R-:W-:Y:S02]  /*0130*/  ISETP.LT.U32.AND P0, PT, R7.reuse, 0x2, P0 ;  /* 0x000000020700780c */ /* 0x040fe40000701070 */
[----:B------:R-:W-:Y:S02]  /*0140*/  ISETP.LT.U32.OR P3, PT, R7, 0xe, P3 ;  /* 0x0000000e0700780c */ /* 0x000fe40001f61470 */
[----:B------:R-:W-:Y:S02]  /*0150*/  ISETP.GE.AND P4, PT, R0, UR7, PT ;  /* 0x0000000700007c0c */ /* 0x000fe4000bf86270 */
        /* <DEDUP_REMOVED lines=42> */
.L_x_6:
        /* <DEDUP_REMOVED lines=16> */
.L_x_13:


//--------------------- .nv.shared._Z22initialize_grid_kernelPfiffi --------------------------
	.section	.nv.shared._Z22initialize_grid_kernelPfiffi,"aw",@nobits
	.sectionflags	@""
	.align	16
	.zero		1024


//--------------------- .nv.shared.reserved.0     --------------------------
	.section	.nv.shared.reserved.0,"aw",@nobits
	.weak		__nv_reservedSMEM_offset_0_alias
	.size		__nv_reservedSMEM_offset_0_alias, 0, 64
	.other		__nv_reservedSMEM_offset_0_alias,@"STO_CUDA_RESERVED_SHARED STV_DEFAULT"
__nv_reservedSMEM_offset_0_alias:
	.zero		0
	.zero		64


//--------------------- .nv.shared._Z22heat_diffusion_step_d1PfS_iiffff --------------------------
	.section	.nv.shared._Z22heat_diffusion_step_d1PfS_iiffff,"aw",@nobits
	.sectionflags	@""
	.align	16
	.zero		1024


//--------------------- .nv.shared._Z22heat_diffusion_step_d0PfS_iiffff --------------------------
	.section	.nv.shared._Z22heat_diffusion_step_d0PfS_iiffff,"aw",@nobits
	.sectionflags	@""
	.align	16
	.zero		1024


//--------------------- .nv.shared._Z19heat_diffusion_stepPfS_iiffff --------------------------
	.section	.nv.shared._Z19heat_diffusion_stepPfS_iiffff,"aw",@nobits
	.sectionflags	@""
	.align	16
	.zero		1024


//--------------------- .nv.shared._Z23heat_diffusion_2step_d1PfS_iiffff --------------------------
	.section	.nv.shared._Z23heat_diffusion_2step_d1PfS_iiffff,"aw",@nobits
	.sectionflags	@""
	.align	16
	.zero		1024


//--------------------- .nv.shared._Z23heat_diffusion_2step_d0PfS_iiffff --------------------------
	.section	.nv.shared._Z23heat_diffusion_2step_d0PfS_iiffff,"aw",@nobits
	.sectionflags	@""
	.align	16
	.zero		1024


//--------------------- .nv.shared._Z20heat_diffusion_2stepPfS_iiffff --------------------------
	.section	.nv.shared._Z20heat_diffusion_2stepPfS_iiffff,"aw",@nobits
	.sectionflags	@""
	.align	16
	.zero		1024


//--------------------- .nv.constant0._Z22initialize_grid_kernelPfiffi --------------------------
	.section	.nv.constant0._Z22initialize_grid_kernelPfiffi,"a",@progbits
	.sectionflags	@""
	.align	4
.nv.constant0._Z22initialize_grid_kernelPfiffi:
	.zero		920


//--------------------- .nv.constant0._Z22heat_diffusion_step_d1PfS_iiffff --------------------------
	.section	.nv.constant0._Z22heat_diffusion_step_d1PfS_iiffff,"a",@progbits
	.sectionflags	@""
	.align	4
.nv.constant0._Z22heat_diffusion_step_d1PfS_iiffff:
	.zero		936


//--------------------- .nv.constant0._Z22heat_diffusion_step_d0PfS_iiffff --------------------------
	.section	.nv.constant0._Z22heat_diffusion_step_d0PfS_iiffff,"a",@progbits
	.sectionflags	@""
	.align	4
.nv.constant0._Z22heat_diffusion_step_d0PfS_iiffff:
	.zero		936


//--------------------- .nv.constant0._Z19heat_diffusion_stepPfS_iiffff --------------------------
	.section	.nv.constant0._Z19heat_diffusion_stepPfS_iiffff,"a",@progbits
	.sectionflags	@""
	.align	4
.nv.constant0._Z19heat_diffusion_stepPfS_iiffff:
	.zero		936


//--------------------- .nv.constant0._Z23heat_diffusion_2step_d1PfS_iiffff --------------------------
	.section	.nv.constant0._Z23heat_diffusion_2step_d1PfS_iiffff,"a",@progbits
	.sectionflags	@""
	.align	4
.nv.constant0._Z23heat_diffusion_2step_d1PfS_iiffff:
	.zero		936


//--------------------- .nv.constant0._Z23heat_diffusion_2step_d0PfS_iiffff --------------------------
	.section	.nv.constant0._Z23heat_diffusion_2step_d0PfS_iiffff,"a",@progbits
	.sectionflags	@""
	.align	4
.nv.constant0._Z23heat_diffusion_2step_d0PfS_iiffff:
	.zero		936


//--------------------- .nv.constant0._Z20heat_diffusion_2stepPfS_iiffff --------------------------
	.section	.nv.constant0._Z20heat_diffusion_2stepPfS_iiffff,"a",@progbits
	.sectionflags	@""
	.align	4
.nv.constant0._Z20heat_diffusion_2stepPfS_iiffff:
	.zero		936


//--------------------- SYMBOLS --------------------------

	.type		.nv.reservedSmem.offset0,@object
	.size		.nv.reservedSmem.offset0,0x4
	.type		.nv.reservedSmem.cap,@object
	.size		.nv.reservedSmem.cap,0x4
